def matmul_kernel(
    a_ptr,
    b_ptr,
    c_ptr,
    M,
    N,
    K,
    stride_am,
    stride_ak,
    stride_bk,
    stride_bn,
    stride_cm,
    stride_cn,
    BLOCK_M: tl.constexpr,
    BLOCK_N: tl.constexpr,
    BLOCK_K: tl.constexpr,
    GROUP_M: tl.constexpr,
):
    pid = tl.program_id(axis=0)
    num_pid_m = tl.cdiv(M, BLOCK_M)
    num_pid_n = tl.cdiv(N, BLOCK_N)
    num_pid_in_group = GROUP_M * num_pid_n
    group_id = pid // num_pid_in_group
    first_pid_m = group_id * GROUP_M
    group_size_m = min(num_pid_m - first_pid_m, GROUP_M)
    pid_m = first_pid_m + ((pid % num_pid_in_group) % group_size_m)
    pid_n = (pid % num_pid_in_group) // group_size_m

    offs_am = (pid_m * BLOCK_M + tl.arange(0, BLOCK_M)) % M
    offs_bn = (pid_n * BLOCK_N + tl.arange(0, BLOCK_N)) % N
    offs_k = tl.arange(0, BLOCK_K)
    a_ptrs = a_ptr + offs_am[:, None] * stride_am + offs_k[None, :] * stride_ak
    b_ptrs = b_ptr + offs_k[:, None] * stride_bk + offs_bn[None, :] * stride_bn

    acc = tl.zeros((BLOCK_M, BLOCK_N), dtype=tl.float32)
    for kk in range(0, tl.cdiv(K, BLOCK_K)):
        a = tl.load(a_ptrs, mask=offs_k[None, :] < K - kk * BLOCK_K, other=0.0)
        b = tl.load(b_ptrs, mask=offs_k[:, None] < K - kk * BLOCK_K, other=0.0)
        acc = tl.dot(a, b, acc)
        a_ptrs += BLOCK_K * stride_ak
        b_ptrs += BLOCK_K * stride_bk

    c = acc.to(c_ptr.dtype.element_ty)
    offs_cm = pid_m * BLOCK_M + tl.arange(0, BLOCK_M)
    offs_cn = pid_n * BLOCK_N + tl.arange(0, BLOCK_N)
    c_ptrs = c_ptr + offs_cm[:, None] * stride_cm + offs_cn[None, :] * stride_cn
    mask = (offs_cm[:, None] < M) & (offs_cn[None, :] < N)
    tl.store(c_ptrs, c, mask=mask)

# config = {"BLOCK_K": 64, "BLOCK_M": 128, "BLOCK_N": 256, "GROUP_M": 8, "arch": "sm_90", "dtype": "fp8e4m3", "num_ctas": 1, "num_stages": 3, "num_warps": 16}
# arch = sm_90


// ===== COMPILED SASS (sm_90a) =====

	.target	sm_90a

	.elftype	@"ET_EXEC"


//--------------------- .note.nv.tkinfo           --------------------------
	.section	.note.nv.tkinfo,"",@"SHT_NOTE"
	.sectionflags	@"SHF_NOTE_NV_TKINFO"
	.tkinfo
        /*0018*/ 	.word	0x00000002
        /*0030*/ 	.string	""
        /*0030*/ 	.string	"ptxas"
        /*0030*/ 	.string	"Cuda compilation tools, release 13.0, V13.0.88"
        /*0030*/ 	.string	"Build cuda_13.0.r13.0/compiler.36424714_0"
        /*0030*/ 	.string	"-v  -suppress-debug-info  -lineinfo  -arch sm_90a "



//--------------------- .note.nv.cuinfo           --------------------------
	.section	.note.nv.cuinfo,"",@"SHT_NOTE"
	.sectionflags	@"SHF_NOTE_NV_CUINFO"
        /*0018*/ 	.short	0x0002
        /*001a*/ 	.short	0x005a
        /*001c*/ 	.short	0x0082
	.zero		2


//--------------------- .nv.info                  --------------------------
	.section	.nv.info,"",@"SHT_CUDA_INFO"
	.align	4


	//----- nvinfo : EIATTR_REGCOUNT
	.align		4
        /*0000*/ 	.byte	0x04, 0x2f
        /*0002*/ 	.short	(.L_1 - .L_0)
	.align		4
.L_0:
        /*0004*/ 	.word	index@(matmul_kernel)
        /*0008*/ 	.word	0x00000080


	//----- nvinfo : EIATTR_FRAME_SIZE
	.align		4
.L_1:
        /*000c*/ 	.byte	0x04, 0x11
        /*000e*/ 	.short	(.L_3 - .L_2)
	.align		4
.L_2:
        /*0010*/ 	.word	index@(matmul_kernel)
        /*0014*/ 	.word	0x00000130


	//----- nvinfo : EIATTR_MIN_STACK_SIZE
	.align		4
.L_3:
        /*0018*/ 	.byte	0x04, 0x12
        /*001a*/ 	.short	(.L_5 - .L_4)
	.align		4
.L_4:
        /*001c*/ 	.word	index@(matmul_kernel)
        /*0020*/ 	.word	0x00000130
.L_5:


//--------------------- .nv.compat                --------------------------
	.section	.nv.compat,"",@"SHT_CUDA_COMPAT_INFO"
	.align	4
        /*0000*/ 	.byte	0x02, 0x09, 0x01, 0x00, 0x02, 0x02, 0x04, 0x00, 0x02, 0x05, 0x05, 0x00, 0x03, 0x07, 0x01, 0x01
        /*0010*/ 	.byte	0x02, 0x03, 0x00, 0x00, 0x02, 0x06, 0x01, 0x00, 0x04, 0x0b, 0x08, 0x00, 0x00, 0x00, 0x00, 0x00
        /*0020*/ 	.byte	0x00, 0x00, 0x00, 0x00


//--------------------- .nv.info.matmul_kernel    --------------------------
	.section	.nv.info.matmul_kernel,"",@"SHT_CUDA_INFO"
	.sectionflags	@""
	.align	4


	//----- nvinfo : EIATTR_CUDA_API_VERSION
	.align		4
        /*0000*/ 	.byte	0x04, 0x37
        /*0002*/ 	.short	(.L_7 - .L_6)
.L_6:
        /*0004*/ 	.word	0x00000082


	//----- nvinfo : EIATTR_KPARAM_INFO
	.align		4
.L_7:
        /*0008*/ 	.byte	0x04, 0x17
        /*000a*/ 	.short	(.L_9 - .L_8)
.L_8:
        /*000c*/ 	.word	0x00000000
        /*0010*/ 	.short	0x000d
        /*0012*/ 	.short	0x0048
        /*0014*/ 	.byte	0x00, 0xf4, 0x21, 0x00


	//----- nvinfo : EIATTR_KPARAM_INFO
	.align		4
.L_9:
        /*0018*/ 	.byte	0x04, 0x17
        /*001a*/ 	.short	(.L_11 - .L_10)
.L_10:
        /*001c*/ 	.word	0x00000000
        /*0020*/ 	.short	0x000c
        /*0022*/ 	.short	0x0040
        /*0024*/ 	.byte	0x00, 0xf4, 0x21, 0x00


	//----- nvinfo : EIATTR_KPARAM_INFO
	.align		4
.L_11:
        /*0028*/ 	.byte	0x04, 0x17
        /*002a*/ 	.short	(.L_13 - .L_12)
.L_12:
        /*002c*/ 	.word	0x00000000
        /*0030*/ 	.short	0x000b
        /*0032*/ 	.short	0x0038
        /*0034*/ 	.byte	0x00, 0xf0, 0x11, 0x00


	//----- nvinfo : EIATTR_KPARAM_INFO
	.align		4
.L_13:
        /*0038*/ 	.byte	0x04, 0x17
        /*003a*/ 	.short	(.L_15 - .L_14)
.L_14:
        /*003c*/ 	.word	0x00000000
        /*0040*/ 	.short	0x000a
        /*0042*/ 	.short	0x0034
        /*0044*/ 	.byte	0x00, 0xf0, 0x11, 0x00


	//----- nvinfo : EIATTR_KPARAM_INFO
	.align		4
.L_15:
        /*0048*/ 	.byte	0x04, 0x17
        /*004a*/ 	.short	(.L_17 - .L_16)
.L_16:
        /*004c*/ 	.word	0x00000000
        /*0050*/ 	.short	0x0009
        /*0052*/ 	.short	0x0030
        /*0054*/ 	.byte	0x00, 0xf0, 0x11, 0x00


	//----- nvinfo : EIATTR_KPARAM_INFO
	.align		4
.L_17:
        /*0058*/ 	.byte	0x04, 0x17
        /*005a*/ 	.short	(.L_19 - .L_18)
.L_18:
        /*005c*/ 	.word	0x00000000
        /*0060*/ 	.short	0x0008
        /*0062*/ 	.short	0x002c
        /*0064*/ 	.byte	0x00, 0xf0, 0x11, 0x00


	//----- nvinfo : EIATTR_KPARAM_INFO
	.align		4
.L_19:
        /*0068*/ 	.byte	0x04, 0x17
        /*006a*/ 	.short	(.L_21 - .L_20)
.L_20:
        /*006c*/ 	.word	0x00000000
        /*0070*/ 	.short	0x0007
        /*0072*/ 	.short	0x0028
        /*0074*/ 	.byte	0x00, 0xf0, 0x11, 0x00


	//----- nvinfo : EIATTR_KPARAM_INFO
	.align		4
.L_21:
        /*0078*/ 	.byte	0x04, 0x17
        /*007a*/ 	.short	(.L_23 - .L_22)
.L_22:
        /*007c*/ 	.word	0x00000000
        /*0080*/ 	.short	0x0006
        /*0082*/ 	.short	0x0024
        /*0084*/ 	.byte	0x00, 0xf0, 0x11, 0x00


	//----- nvinfo : EIATTR_KPARAM_INFO
	.align		4
.L_23:
        /*0088*/ 	.byte	0x04, 0x17
        /*008a*/ 	.short	(.L_25 - .L_24)
.L_24:
        /*008c*/ 	.word	0x00000000
        /*0090*/ 	.short	0x0005
        /*0092*/ 	.short	0x0020
        /*0094*/ 	.byte	0x00, 0xf0, 0x11, 0x00


	//----- nvinfo : EIATTR_KPARAM_INFO
	.align		4
.L_25:
        /*0098*/ 	.byte	0x04, 0x17
        /*009a*/ 	.short	(.L_27 - .L_26)
.L_26:
        /*009c*/ 	.word	0x00000000
        /*00a0*/ 	.short	0x0004
        /*00a2*/ 	.short	0x001c
        /*00a4*/ 	.byte	0x00, 0xf0, 0x11, 0x00


	//----- nvinfo : EIATTR_KPARAM_INFO
	.align		4
.L_27:
        /*00a8*/ 	.byte	0x04, 0x17
        /*00aa*/ 	.short	(.L_29 - .L_28)
.L_28:
        /*00ac*/ 	.word	0x00000000
        /*00b0*/ 	.short	0x0003
        /*00b2*/ 	.short	0x0018
        /*00b4*/ 	.byte	0x00, 0xf0, 0x11, 0x00


	//----- nvinfo : EIATTR_KPARAM_INFO
	.align		4
.L_29:
        /*00b8*/ 	.byte	0x04, 0x17
        /*00ba*/ 	.short	(.L_31 - .L_30)
.L_30:
        /*00bc*/ 	.word	0x00000000
        /*00c0*/ 	.short	0x0002
        /*00c2*/ 	.short	0x0010
        /*00c4*/ 	.byte	0x00, 0xf4, 0x21, 0x00


	//----- nvinfo : EIATTR_KPARAM_INFO
	.align		4
.L_31:
        /*00c8*/ 	.byte	0x04, 0x17
        /*00ca*/ 	.short	(.L_33 - .L_32)
.L_32:
        /*00cc*/ 	.word	0x00000000
        /*00d0*/ 	.short	0x0001
        /*00d2*/ 	.short	0x0008
        /*00d4*/ 	.byte	0x00, 0xf4, 0x21, 0x00


	//----- nvinfo : EIATTR_KPARAM_INFO
	.align		4
.L_33:
        /*00d8*/ 	.byte	0x04, 0x17
        /*00da*/ 	.short	(.L_35 - .L_34)
.L_34:
        /*00dc*/ 	.word	0x00000000
        /*00e0*/ 	.short	0x0000
        /*00e2*/ 	.short	0x0000
        /*00e4*/ 	.byte	0x00, 0xf4, 0x21, 0x00


	//----- nvinfo : EIATTR_SPARSE_MMA_MASK
	.align		4
.L_35:
        /*00e8*/ 	.byte	0x03, 0x50
        /*00ea*/ 	.short	0x0000


	//----- nvinfo : EIATTR_MAXREG_COUNT
	.align		4
        /*00ec*/ 	.byte	0x03, 0x1b
        /*00ee*/ 	.short	0x0080


	//----- nvinfo : EIATTR_NUM_BARRIERS
	.align		4
        /*00f0*/ 	.byte	0x02, 0x4c
        /*00f2*/ 	.byte	0x01
	.zero		1


	//----- nvinfo : EIATTR_ANNOTATIONS
	.align		4
        /*00f4*/ 	.byte	0x04, 0x55
        /*00f6*/ 	.short	(.L_37 - .L_36)


	//   ....[0]....
.L_36:
        /*00f8*/ 	.word	0x00000001
        /*00fc*/ 	.byte	0xa0, 0x05, 0x00, 0x00, 0x01, 0x00, 0x00, 0x00, 0xc0, 0x06, 0x00, 0x00, 0x01, 0x00, 0x00, 0x00
        /* <DEDUP_REMOVED lines=114> */
        /*082c*/ 	.byte	0xd0, 0x58, 0x00, 0x00


	//----- nvinfo : EIATTR_MERCURY_ISA_VERSION
	.align		4
.L_37:
        /*0830*/ 	.byte	0x03, 0x5f
        /*0832*/ 	.short	0x0101


	//----- nvinfo : EIATTR_EXIT_INSTR_OFFSETS
	.align		4
        /*0834*/ 	.byte	0x04, 0x1c
        /*0836*/ 	.short	(.L_39 - .L_38)


	//   ....[0]....
.L_38:
        /*0838*/ 	.word	0x000085e0


	//   ....[1]....
        /*083c*/ 	.word	0x00008600


	//----- nvinfo : EIATTR_REQNTID
	.align		4
.L_39:
        /*0840*/ 	.byte	0x04, 0x10
        /*0842*/ 	.short	(.L_41 - .L_40)
.L_40:
        /*0844*/ 	.word	0x00000200
        /*0848*/ 	.word	0x00000001
        /*084c*/ 	.word	0x00000001


	//----- nvinfo : EIATTR_CBANK_PARAM_SIZE
	.align		4
.L_41:
        /*0850*/ 	.byte	0x03, 0x19
        /*0852*/ 	.short	0x0050


	//----- nvinfo : EIATTR_PARAM_CBANK
	.align		4
        /*0854*/ 	.byte	0x04, 0x0a
        /*0856*/ 	.short	(.L_43 - .L_42)
	.align		4
.L_42:
        /*0858*/ 	.word	index@(.nv.constant0.matmul_kernel)
        /*085c*/ 	.short	0x0210
        /*085e*/ 	.short	0x0050


	//----- nvinfo : EIATTR_SW_WAR
	.align		4
.L_43:
        /*0860*/ 	.byte	0x04, 0x36
        /*0862*/ 	.short	(.L_45 - .L_44)
.L_44:
        /*0864*/ 	.word	0x00000008
.L_45:


//--------------------- .nv.callgraph             --------------------------
	.section	.nv.callgraph,"",@"SHT_CUDA_CALLGRAPH"
	.align	4
	.sectionentsize	8
	.align		4
        /*0000*/ 	.word	0x00000000
	.align		4
        /*0004*/ 	.word	0xffffffff
	.align		4
        /*0008*/ 	.word	0x00000000
	.align		4
        /*000c*/ 	.word	0xfffffffe
	.align		4
        /*0010*/ 	.word	0x00000000
	.align		4
        /*0014*/ 	.word	0xfffffffd
	.align		4
        /*0018*/ 	.word	0x00000000
	.align		4
        /*001c*/ 	.word	0xfffffffc


//--------------------- .text.matmul_kernel       --------------------------
	.section	.text.matmul_kernel,"ax",@progbits
	.align	128
        .global         matmul_kernel
        .type           matmul_kernel,@function
        .size           matmul_kernel,(.L_x_4 - matmul_kernel)
        .other          matmul_kernel,@"STO_CUDA_ENTRY STV_DEFAULT"
matmul_kernel:
.text.matmul_kernel:
[----:B------:R-:W0:Y:S08]  /*0000*/  LDC R1, c[0x0][0x28] ;  /* 0x00000a00ff017b82 */ /* 0x000e300000000800 */
[----:B------:R-:W1:Y:S01]  /*0010*/  LDC.64 R28, c[0x0][0x228] ;  /* 0x00008a00ff1c7b82 */ /* 0x000e620000000a00 */
[----:B------:R-:W2:Y:S01]  /*0020*/  S2R R5, SR_CTAID.X ;  /* 0x0000000000057919 */ /* 0x000ea20000002500 */
[----:B0-----:R-:W-:Y:S01]  /*0030*/  VIADD R1, R1, 0xfffffed0 ;  /* 0xfffffed001017836 */ /* 0x001fe20000000000 */
[----:B------:R-:W-:Y:S01]  /*0040*/  UMOV UR8, 0x400 ;  /* 0x0000040000087882 */ /* 0x000fe20000000000 */
[----:B------:R-:W-:Y:S01]  /*0050*/  ULDC.64 UR12, c[0x0][0x208] ;  /* 0x00008200000c7ab9 */ /* 0x000fe20000000a00 */
[----:B------:R-:W0:Y:S01]  /*0060*/  S2R R88, SR_TID.X ;  /* 0x0000000000587919 */ /* 0x000e220000002100 */
[----:B------:R-:W-:-:S02]  /*0070*/  ULDC UR9, c[0x0][0x230] ;  /* 0x00008c0000097ab9 */ /* 0x000fc40000000800 */
[----:B------:R-:W3:Y:S01]  /*0080*/  S2UR UR4, SR_CgaCtaId ;  /* 0x00000000000479c3 */ /* 0x000ee20000008800 */
[----:B-1----:R-:W-:-:S05]  /*0090*/  VIADD R0, R29, 0xff ;  /* 0x000000ff1d007836 */ /* 0x002fca0000000000 */
[----:B------:R-:W-:Y:S01]  /*00a0*/  SHF.R.S32.HI R3, RZ, 0x1f, R0 ;  /* 0x0000001fff037819 */ /* 0x000fe20000011400 */
[----:B---3--:R-:W-:-:S03]  /*00b0*/  ULEA UR8, UR4, UR8, 0x18 ;  /* 0x0000000804087291 */ /* 0x008fc6000f8ec03f */
[----:B------:R-:W-:Y:S02]  /*00c0*/  LEA.HI R3, R3, R0, RZ, 0x8 ;  /* 0x0000000003037211 */ /* 0x000fe400078f40ff */
[----:B--2---:R-:W-:Y:S02]  /*00d0*/  IABS R8, R5 ;  /* 0x0000000500087213 */ /* 0x004fe40000000000 */
[----:B------:R-:W-:-:S05]  /*00e0*/  SHF.R.S32.HI R3, RZ, 0x8, R3 ;  /* 0x00000008ff037819 */ /* 0x000fca0000011403 */
[----:B------:R-:W-:-:S05]  /*00f0*/  IMAD.SHL.U32 R4, R3, 0x8, RZ ;  /* 0x0000000803047824 */ /* 0x000fca00078e00ff */
[-C--:B------:R-:W-:Y:S02]  /*0100*/  IABS R7, R4.reuse ;  /* 0x0000000400077213 */ /* 0x080fe40000000000 */
[----:B------:R-:W-:Y:S02]  /*0110*/  IABS R10, R4 ;  /* 0x00000004000a7213 */ /* 0x000fe40000000000 */
[----:B------:R-:W1:Y:S08]  /*0120*/  I2F.RP R0, R7 ;  /* 0x0000000700007306 */ /* 0x000e700000209400 */
[----:B-1----:R-:W1:Y:S02]  /*0130*/  MUFU.RCP R0, R0 ;  /* 0x0000000000007308 */ /* 0x002e640000001000 */
[----:B-1----:R-:W-:-:S02]  /*0140*/  VIADD R2, R0, 0xffffffe ;  /* 0x0ffffffe00027836 */ /* 0x002fc40000000000 */
[----:B------:R-:W-:-:S04]  /*0150*/  IMAD.MOV R0, RZ, RZ, -R10 ;  /* 0x000000ffff007224 */ /* 0x000fc800078e0a0a */
[----:B------:R1:W2:Y:S02]  /*0160*/  F2I.FTZ.U32.TRUNC.NTZ R3, R2 ;  /* 0x0000000200037305 */ /* 0x0002a4000021f000 */
[----:B-1----:R-:W-:Y:S02]  /*0170*/  IMAD.MOV.U32 R2, RZ, RZ, RZ ;  /* 0x000000ffff027224 */ /* 0x002fe400078e00ff */
[----:B--2---:R-:W-:-:S04]  /*0180*/  IMAD.MOV R6, RZ, RZ, -R3 ;  /* 0x000000ffff067224 */ /* 0x004fc800078e0a03 */
[----:B------:R-:W-:Y:S02]  /*0190*/  IMAD R9, R6, R7, RZ ;  /* 0x0000000706097224 */ /* 0x000fe400078e02ff */
[----:B------:R-:W-:Y:S02]  /*01a0*/  IMAD.MOV.U32 R6, RZ, RZ, R8 ;  /* 0x000000ffff067224 */ /* 0x000fe400078e0008 */
[----:B------:R-:W-:-:S06]  /*01b0*/  IMAD.HI.U32 R3, R3, R9, R2 ;  /* 0x0000000903037227 */ /* 0x000fcc00078e0002 */
[----:B------:R-:W-:-:S04]  /*01c0*/  IMAD.HI.U32 R3, R3, R6, RZ ;  /* 0x0000000603037227 */ /* 0x000fc800078e00ff */
[----:B------:R-:W-:-:S05]  /*01d0*/  IMAD R0, R3, R0, R6 ;  /* 0x0000000003007224 */ /* 0x000fca00078e0206 */
[----:B------:R-:W-:-:S13]  /*01e0*/  ISETP.GT.U32.AND P1, PT, R7, R0, PT ;  /* 0x000000000700720c */ /* 0x000fda0003f24070 */
[----:B------:R-:W-:Y:S02]  /*01f0*/  @!P1 IMAD.IADD R0, R0, 0x1, -R7 ;  /* 0x0000000100009824 */ /* 0x000fe400078e0a07 */
[----:B------:R-:W-:Y:S01]  /*0200*/  @!P1 VIADD R3, R3, 0x1 ;  /* 0x0000000103039836 */ /* 0x000fe20000000000 */
[----:B------:R-:W-:Y:S02]  /*0210*/  ISETP.NE.AND P1, PT, R4, RZ, PT ;  /* 0x000000ff0400720c */ /* 0x000fe40003f25270 */
[----:B------:R-:W-:Y:S02]  /*0220*/  ISETP.GE.U32.AND P0, PT, R0, R7, PT ;  /* 0x000000070000720c */ /* 0x000fe40003f06070 */
[----:B------:R-:W-:-:S04]  /*0230*/  LOP3.LUT R0, R5, R4, RZ, 0x3c, !PT ;  /* 0x0000000405007212 */ /* 0x000fc800078e3cff */
[----:B------:R-:W-:Y:S01]  /*0240*/  ISETP.GE.AND P2, PT, R0, RZ, PT ;  /* 0x000000ff0000720c */ /* 0x000fe20003f46270 */
[----:B------:R-:W-:-:S06]  /*0250*/  VIADD R0, R28, 0x7f ;  /* 0x0000007f1c007836 */ /* 0x000fcc0000000000 */
[----:B------:R-:W-:-:S04]  /*0260*/  @P0 VIADD R3, R3, 0x1 ;  /* 0x0000000103030836 */ /* 0x000fc80000000000 */
[----:B------:R-:W-:Y:S01]  /*0270*/  IMAD.MOV.U32 R2, RZ, RZ, R3 ;  /* 0x000000ffff027224 */ /* 0x000fe200078e0003 */
[----:B------:R-:W-:-:S03]  /*0280*/  SHF.R.S32.HI R3, RZ, 0x1f, R0 ;  /* 0x0000001fff037819 */ /* 0x000fc60000011400 */
[----:B------:R-:W-:Y:S01]  /*0290*/  @!P2 IMAD.MOV R2, RZ, RZ, -R2 ;  /* 0x000000ffff02a224 */ /* 0x000fe200078e0a02 */
[----:B------:R-:W-:Y:S02]  /*02a0*/  @!P1 LOP3.LUT R2, RZ, R4, RZ, 0x33, !PT ;  /* 0x00000004ff029212 */ /* 0x000fe400078e33ff */
[----:B------:R-:W-:-:S03]  /*02b0*/  LEA.HI R3, R3, R0, RZ, 0x7 ;  /* 0x0000000003037211 */ /* 0x000fc600078f38ff */
[----:B------:R-:W-:Y:S02]  /*02c0*/  IMAD.SHL.U32 R6, R2, 0x8, RZ ;  /* 0x0000000802067824 */ /* 0x000fe400078e00ff */
[----:B------:R-:W-:-:S03]  /*02d0*/  IMAD.MOV R2, RZ, RZ, -R2 ;  /* 0x000000ffff027224 */ /* 0x000fc600078e0a02 */
[----:B------:R-:W-:Y:S01]  /*02e0*/  LEA.HI.SX32 R3, R3, -R6, 0x19 ;  /* 0x8000000603037211 */ /* 0x000fe200078fcaff */
[----:B------:R-:W-:-:S03]  /*02f0*/  IMAD R8, R4, R2, R5 ;  /* 0x0000000204087224 */ /* 0x000fc600078e0205 */
[----:B------:R-:W-:-:S04]  /*0300*/  VIMNMX R11, R3, 0x8, PT ;  /* 0x00000008030b7848 */ /* 0x000fc80003fe0100 */
[-C--:B------:R-:W-:Y:S02]  /*0310*/  IABS R7, R11.reuse ;  /* 0x0000000b00077213 */ /* 0x080fe40000000000 */
[----:B------:R-:W-:Y:S02]  /*0320*/  IABS R4, R11 ;  /* 0x0000000b00047213 */ /* 0x000fe40000000000 */
[----:B------:R-:W1:Y:S08]  /*0330*/  I2F.RP R0, R7 ;  /* 0x0000000700007306 */ /* 0x000e700000209400 */
[----:B-1----:R-:W1:Y:S02]  /*0340*/  MUFU.RCP R0, R0 ;  /* 0x0000000000007308 */ /* 0x002e640000001000 */
[----:B-1----:R-:W-:-:S02]  /*0350*/  VIADD R3, R0, 0xffffffe ;  /* 0x0ffffffe00037836 */ /* 0x002fc40000000000 */
[----:B------:R-:W-:Y:S02]  /*0360*/  IMAD.MOV R0, RZ, RZ, -R4 ;  /* 0x000000ffff007224 */ /* 0x000fe400078e0a04 */
[----:B------:R-:W1:Y:S02]  /*0370*/  LDC R4, c[0x0][0x230] ;  /* 0x00008c00ff047b82 */ /* 0x000e640000000800 */
[----:B------:R-:W2:Y:S02]  /*0380*/  F2I.FTZ.U32.TRUNC.NTZ R3, R3 ;  /* 0x0000000300037305 */ /* 0x000ea4000021f000 */
[----:B--2---:R-:W-:-:S04]  /*0390*/  IMAD.MOV R9, RZ, RZ, -R3 ;  /* 0x000000ffff097224 */ /* 0x004fc800078e0a03 */
[----:B------:R-:W-:Y:S01]  /*03a0*/  IMAD.MOV.U32 R2, RZ, RZ, R9 ;  /* 0x000000ffff027224 */ /* 0x000fe200078e0009 */
[----:B------:R-:W-:Y:S01]  /*03b0*/  IABS R9, R8 ;  /* 0x0000000800097213 */ /* 0x000fe20000000000 */
[----:B-1----:R-:W-:Y:S02]  /*03c0*/  VIADD R4, R4, 0x3f ;  /* 0x0000003f04047836 */ /* 0x002fe40000000000 */
[----:B------:R-:W-:Y:S02]  /*03d0*/  IMAD R5, R2, R7, RZ ;  /* 0x0000000702057224 */ /* 0x000fe400078e02ff */
[----:B------:R-:W-:-:S04]  /*03e0*/  IMAD.MOV.U32 R2, RZ, RZ, RZ ;  /* 0x000000ffff027224 */ /* 0x000fc800078e00ff */
        /* <DEDUP_REMOVED lines=9> */
[----:B------:R-:W-:-:S07]  /*0480*/  ISETP.GE.AND P2, PT, R0, RZ, PT ;  /* 0x000000ff0000720c */ /* 0x000fce0003f46270 */
[----:B------:R-:W-:Y:S01]  /*0490*/  @P0 VIADD R2, R2, 0x1 ;  /* 0x0000000102020836 */ /* 0x000fe20000000000 */
[----:B------:R-:W-:-:S03]  /*04a0*/  ISETP.GT.AND P0, PT, R4, 0x3f, PT ;  /* 0x0000003f0400780c */ /* 0x000fc60003f04270 */
[----:B------:R-:W-:Y:S01]  /*04b0*/  IMAD.MOV.U32 R3, RZ, RZ, R2 ;  /* 0x000000ffff037224 */ /* 0x000fe200078e0002 */
[----:B0-----:R-:W-:-:S03]  /*04c0*/  SHF.R.U32.HI R2, RZ, 0x7, R88 ;  /* 0x00000007ff027819 */ /* 0x001fc60000011658 */
[----:B------:R-:W-:Y:S01]  /*04d0*/  @!P2 IMAD.MOV R3, RZ, RZ, -R3 ;  /* 0x000000ffff03a224 */ /* 0x000fe200078e0a03 */
[----:B------:R-:W-:-:S05]  /*04e0*/  @!P1 LOP3.LUT R3, RZ, R11, RZ, 0x33, !PT ;  /* 0x0000000bff039212 */ /* 0x000fca00078e33ff */
[----:B------:R-:W-:Y:S02]  /*04f0*/  IMAD.MOV R0, RZ, RZ, -R3 ;  /* 0x000000ffff007224 */ /* 0x000fe400078e0a03 */
[----:B------:R-:W-:Y:S02]  /*0500*/  IMAD.SHL.U32 R3, R3, 0x100, RZ ;  /* 0x0000010003037824 */ /* 0x000fe400078e00ff */
[----:B------:R-:W-:-:S04]  /*0510*/  IMAD R0, R11, R0, R8 ;  /* 0x000000000b007224 */ /* 0x000fc800078e0208 */
[----:B------:R-:W-:Y:S01]  /*0520*/  IMAD.IADD R5, R6, 0x1, R0 ;  /* 0x0000000106057824 */ /* 0x000fe200078e0200 */
[----:B------:R-:W-:Y:S02]  /*0530*/  SGXT.U32 R0, R2, 0x2 ;  /* 0x000000020200781a */ /* 0x000fe40000000000 */
[----:B------:R-:W-:Y:S02]  /*0540*/  LOP3.LUT R2, R88, 0x7f, RZ, 0xc0, !PT ;  /* 0x0000007f58027812 */ /* 0x000fe400078ec0ff */
[C---:B------:R-:W-:Y:S02]  /*0550*/  LOP3.LUT R84, R0.reuse, 0x4, RZ, 0xfc, !PT ;  /* 0x0000000400547812 */ /* 0x040fe400078efcff */
[C---:B------:R-:W-:Y:S01]  /*0560*/  LOP3.LUT R83, R0.reuse, 0x8, RZ, 0xfc, !PT ;  /* 0x0000000800537812 */ /* 0x040fe200078efcff */
[----:B------:R-:W-:Y:S01]  /*0570*/  IMAD R18, R5, 0x80, R2 ;  /* 0x0000008005127824 */ /* 0x000fe200078e0202 */
[C---:B------:R-:W-:Y:S02]  /*0580*/  LOP3.LUT R82, R0.reuse, 0xc, RZ, 0xfc, !PT ;  /* 0x0000000c00527812 */ /* 0x040fe400078efcff */
[----:B------:R-:W-:-:S02]  /*0590*/  LOP3.LUT R81, R0, 0x10, RZ, 0xfc, !PT ;  /* 0x0000001000517812 */ /* 0x000fc400078efcff */
[----:B------:R0:W-:Y:S01]  /*05a0*/  STL [R1+0xd0], R18 ;  /* 0x0000d01201007387 */ /* 0x0001e20000100800 */
[C---:B------:R-:W-:Y:S02]  /*05b0*/  LOP3.LUT R80, R0.reuse, 0x14, RZ, 0xfc, !PT ;  /* 0x0000001400507812 */ /* 0x040fe400078efcff */
[C---:B------:R-:W-:Y:S02]  /*05c0*/  LOP3.LUT R79, R0.reuse, 0x18, RZ, 0xfc, !PT ;  /* 0x00000018004f7812 */ /* 0x040fe400078efcff */
[C---:B------:R-:W-:Y:S02]  /*05d0*/  LOP3.LUT R78, R0.reuse, 0x1c, RZ, 0xfc, !PT ;  /* 0x0000001c004e7812 */ /* 0x040fe400078efcff */
[C---:B------:R-:W-:Y:S02]  /*05e0*/  LOP3.LUT R77, R0.reuse, 0x20, RZ, 0xfc, !PT ;  /* 0x00000020004d7812 */ /* 0x040fe400078efcff */
[C---:B------:R-:W-:Y:S02]  /*05f0*/  LOP3.LUT R76, R0.reuse, 0x24, RZ, 0xfc, !PT ;  /* 0x00000024004c7812 */ /* 0x040fe400078efcff */
[----:B------:R-:W-:-:S02]  /*0600*/  LOP3.LUT R75, R0, 0x28, RZ, 0xfc, !PT ;  /* 0x00000028004b7812 */ /* 0x000fc400078efcff */
[C---:B------:R-:W-:Y:S02]  /*0610*/  LOP3.LUT R23, R0.reuse, 0x2c, RZ, 0xfc, !PT ;  /* 0x0000002c00177812 */ /* 0x040fe400078efcff */
[C---:B------:R-:W-:Y:S02]  /*0620*/  LOP3.LUT R22, R0.reuse, 0x30, RZ, 0xfc, !PT ;  /* 0x0000003000167812 */ /* 0x040fe400078efcff */
[C---:B------:R-:W-:Y:S02]  /*0630*/  LOP3.LUT R21, R0.reuse, 0x34, RZ, 0xfc, !PT ;  /* 0x0000003400157812 */ /* 0x040fe400078efcff */
[C---:B------:R-:W-:Y:S02]  /*0640*/  LOP3.LUT R20, R0.reuse, 0x38, RZ, 0xfc, !PT ;  /* 0x0000003800147812 */ /* 0x040fe400078efcff */
[----:B------:R-:W-:Y:S01]  /*0650*/  LOP3.LUT R19, R0, 0x3c, RZ, 0xfc, !PT ;  /* 0x0000003c00137812 */ /* 0x000fe200078efcff */
[----:B0-----:R-:W-:Y:S06]  /*0660*/  @P0 BRA `(.L_x_0) ;  /* 0x00000000008c0947 */ /* 0x001fec0003800000 */
[----:B------:R-:W-:Y:S01]  /*0670*/  IMAD.SHL.U32 R2, R88, 0x8, RZ ;  /* 0x0000000858027824 */ /* 0x000fe200078e00ff */
[----:B------:R-:W-:Y:S02]  /*0680*/  CS2R R24, SRZ ;  /* 0x0000000000187805 */ /* 0x000fe4000001ff00 */
[----:B------:R-:W-:Y:S02]  /*0690*/  CS2R R26, SRZ ;  /* 0x00000000001a7805 */ /* 0x000fe4000001ff00 */
[----:B------:R-:W-:Y:S02]  /*06a0*/  CS2R R28, SRZ ;  /* 0x00000000001c7805 */ /* 0x000fe4000001ff00 */
[----:B------:R-:W-:Y:S01]  /*06b0*/  CS2R R30, SRZ ;  /* 0x00000000001e7805 */ /* 0x000fe2000001ff00 */
[----:B------:R0:W-:Y:S01]  /*06c0*/  STL [R1+0xd4], R2 ;  /* 0x0000d40201007387 */ /* 0x0001e20000100800 */
[----:B------:R-:W-:Y:S02]  /*06d0*/  CS2R R32, SRZ ;  /* 0x0000000000207805 */ /* 0x000fe4000001ff00 */
[----:B------:R-:W-:-:S02]  /*06e0*/  CS2R R34, SRZ ;  /* 0x0000000000227805 */ /* 0x000fc4000001ff00 */
[----:B------:R-:W-:Y:S02]  /*06f0*/  CS2R R36, SRZ ;  /* 0x0000000000247805 */ /* 0x000fe4000001ff00 */
[----:B------:R-:W-:Y:S02]  /*0700*/  CS2R R38, SRZ ;  /* 0x0000000000267805 */ /* 0x000fe4000001ff00 */
[----:B------:R-:W-:Y:S02]  /*0710*/  CS2R R40, SRZ ;  /* 0x0000000000287805 */ /* 0x000fe4000001ff00 */
[----:B------:R-:W-:Y:S02]  /*0720*/  CS2R R42, SRZ ;  /* 0x00000000002a7805 */ /* 0x000fe4000001ff00 */
        /* <DEDUP_REMOVED lines=21> */
[----:B------:R-:W-:Y:S01]  /*0880*/  CS2R R86, SRZ ;  /* 0x0000000000567805 */ /* 0x000fe2000001ff00 */
[----:B0-----:R-:W-:Y:S06]  /*0890*/  BRA `(.L_x_1) ;  /* 0x0000004c00fc7947 */ /* 0x001fec0003800000 */
.L_x_0:
[----:B------:R-:W-:Y:S01]  /*08a0*/  IABS R17, R28 ;  /* 0x0000001c00117213 */ /* 0x000fe20000000000 */
[----:B------:R-:W-:Y:S01]  /*08b0*/  IMAD.SHL.U32 R89, R88, 0x8, RZ ;  /* 0x0000000858597824 */ /* 0x000fe200078e00ff */
[----:B------:R-:W-:Y:S01]  /*08c0*/  IABS R5, R29 ;  /* 0x0000001d00057213 */ /* 0x000fe20000000000 */
[----:B------:R-:W-:Y:S01]  /*08d0*/  ULDC UR5, c[0x0][0x234] ;  /* 0x00008d0000057ab9 */ /* 0x000fe20000000800 */
[----:B------:R-:W0:Y:S01]  /*08e0*/  I2F.RP R11, R17 ;  /* 0x00000011000b7306 */ /* 0x000e220000209400 */
[----:B------:R-:W-:Y:S01]  /*08f0*/  IABS R14, R18 ;  /* 0x00000012000e7213 */ /* 0x000fe20000000000 */
[----:B------:R-:W-:Y:S01]  /*0900*/  ULDC UR4, c[0x0][0x240] ;  /* 0x0000900000047ab9 */ /* 0x000fe20000000800 */
[----:B------:R-:W-:Y:S01]  /*0910*/  ISETP.GE.AND P1, PT, R18, RZ, PT ;  /* 0x000000ff1200720c */ /* 0x000fe20003f26270 */
[----:B------:R-:W-:Y:S01]  /*0920*/  ULDC.64 UR10, c[0x0][0x218] ;  /* 0x00008600000a7ab9 */ /* 0x000fe20000000a00 */
[----:B------:R1:W-:Y:S01]  /*0930*/  STL [R1+0xd4], R89 ;  /* 0x0000d45901007387 */ /* 0x0003e20000100800 */
[----:B------:R-:W2:Y:S01]  /*0940*/  LDC R85, c[0x0][0x238] ;  /* 0x00008e00ff557b82 */ /* 0x000ea20000000800 */
[----:B------:R-:W-:Y:S01]  /*0950*/  ULDC.64 UR6, c[0x0][0x210] ;  /* 0x0000840000067ab9 */ /* 0x000fe20000000a00 */
[----:B------:R-:W3:Y:S01]  /*0960*/  I2F.RP R10, R5 ;  /* 0x00000005000a7306 */ /* 0x000ee20000209400 */
[----:B------:R-:W-:-:S02]  /*0970*/  CS2R R64, SRZ ;  /* 0x0000000000407805 */ /* 0x000fc4000001ff00 */
[----:B------:R-:W-:Y:S02]  /*0980*/  CS2R R66, SRZ ;  /* 0x0000000000427805 */ /* 0x000fe4000001ff00 */
[----:B------:R-:W-:Y:S02]  /*0990*/  CS2R R68, SRZ ;  /* 0x0000000000447805 */ /* 0x000fe4000001ff00 */
[----:B------:R-:W-:Y:S02]  /*09a0*/  CS2R R70, SRZ ;  /* 0x0000000000467805 */ /* 0x000fe4000001ff00 */
[----:B------:R-:W-:Y:S02]  /*09b0*/  CS2R R72, SRZ ;  /* 0x0000000000487805 */ /* 0x000fe4000001ff00 */
[----:B------:R-:W-:Y:S01]  /*09c0*/  CS2R R86, SRZ ;  /* 0x0000000000567805 */ /* 0x000fe2000001ff00 */
[----:B------:R-:W-:Y:S01]  /*09d0*/  UIADD3 UR14, UR8, 0x4000, URZ ;  /* 0x00004000080e7890 */ /* 0x000fe2000fffe03f */
[----:B0-----:R-:W0:Y:S08]  /*09e0*/  MUFU.RCP R11, R11 ;  /* 0x0000000b000b7308 */ /* 0x001e300000001000 */
[----:B---3--:R-:W3:Y:S01]  /*09f0*/  MUFU.RCP R10, R10 ;  /* 0x0000000a000a7308 */ /* 0x008ee20000001000 */
[----:B0-----:R-:W-:Y:S01]  /*0a00*/  VIADD R6, R11, 0xffffffe ;  /* 0x0ffffffe0b067836 */ /* 0x001fe20000000000 */
[----:B------:R-:W-:-:S06]  /*0a10*/  SHF.R.U32.HI R11, RZ, 0x6, R88 ;  /* 0x00000006ff0b7819 */ /* 0x000fcc0000011658 */
[----:B------:R0:W4:Y:S01]  /*0a20*/  F2I.FTZ.U32.TRUNC.NTZ R7, R6 ;  /* 0x0000000600077305 */ /* 0x000122000021f000 */
[----:B---3--:R-:W-:-:S07]  /*0a30*/  VIADD R8, R10, 0xffffffe ;  /* 0x0ffffffe0a087836 */ /* 0x008fce0000000000 */
[----:B------:R-:W3:Y:S01]  /*0a40*/  F2I.FTZ.U32.TRUNC.NTZ R9, R8 ;  /* 0x0000000800097305 */ /* 0x000ee2000021f000 */
[----:B0-----:R-:W-:Y:S02]  /*0a50*/  IMAD.MOV.U32 R6, RZ, RZ, RZ ;  /* 0x000000ffff067224 */ /* 0x001fe400078e00ff */
[----:B----4-:R-:W-:-:S04]  /*0a60*/  IMAD.MOV R12, RZ, RZ, -R7 ;  /* 0x000000ffff0c7224 */ /* 0x010fc800078e0a07 */
[----:B------:R-:W-:-:S04]  /*0a70*/  IMAD R13, R12, R17, RZ ;  /* 0x000000110c0d7224 */ /* 0x000fc800078e02ff */
[----:B------:R-:W-:Y:S01]  /*0a80*/  IMAD.HI.U32 R7, R7, R13, R6 ;  /* 0x0000000d07077227 */ /* 0x000fe200078e0006 */
[----:B------:R-:W-:-:S03]  /*0a90*/  LEA.HI R13, R88, R3, RZ, 0x1a ;  /* 0x00000003580d7211 */ /* 0x000fc600078fd0ff */
[----:B---3--:R-:W-:Y:S02]  /*0aa0*/  IMAD.MOV R8, RZ, RZ, -R9 ;  /* 0x000000ffff087224 */ /* 0x008fe400078e0a09 */
[----:B------:R-:W-:Y:S01]  /*0ab0*/  IMAD.HI.U32 R10, R7, R14, RZ ;  /* 0x0000000e070a7227 */ /* 0x000fe200078e00ff */
[----:B------:R-:W-:-:S03]  /*0ac0*/  SHF.R.S32.HI R7, RZ, 0x1f, R4 ;  /* 0x0000001fff077819 */ /* 0x000fc60000011404 */
[----:B------:R-:W-:Y:S01]  /*0ad0*/  IMAD.MOV R10, RZ, RZ, -R10 ;  /* 0x000000ffff0a7224 */ /* 0x000fe200078e0a0a */
[----:B------:R-:W-:Y:S01]  /*0ae0*/  LEA.HI R6, R7, R4, RZ, 0x6 ;  /* 0x0000000407067211 */ /* 0x000fe200078f30ff */
[----:B------:R-:W-:Y:S01]  /*0af0*/  VIADD R26, R13, 0xd8 ;  /* 0x000000d80d1a7836 */ /* 0x000fe20000000000 */
[----:B------:R-:W-:Y:S01]  /*0b00*/  SGXT.U32 R4, R11, 0x3 ;  /* 0x000000030b04781a */ /* 0x000fe20000000000 */
[----:B------:R-:W-:Y:S01]  /*0b10*/  IMAD R14, R17, R10, R14 ;  /* 0x0000000a110e7224 */ /* 0x000fe200078e020e */
[----:B------:R-:W-:Y:S01]  /*0b20*/  SHF.R.S32.HI R6, RZ, 0x6, R6 ;  /* 0x00000006ff067819 */ /* 0x000fe20000011406 */
[----:B------:R-:W-:Y:S01]  /*0b30*/  IMAD R11, R8, R5, RZ ;  /* 0x00000005080b7224 */ /* 0x000fe200078e02ff */
[----:B------:R-:W-:Y:S01]  /*0b40*/  LOP3.LUT R7, R3, R4, RZ, 0xfc, !PT ;  /* 0x0000000403077212 */ /* 0x000fe200078efcff */
[----:B------:R-:W-:Y:S01]  /*0b50*/  VIADD R10, R13, 0xf8 ;  /* 0x000000f80d0a7836 */ /* 0x000fe20000000000 */
[----:B------:R-:W-:Y:S01]  /*0b60*/  ISETP.GT.U32.AND P0, PT, R17, R14, PT ;  /* 0x0000000e1100720c */ /* 0x000fe20003f04070 */
[----:B------:R-:W-:Y:S01]  /*0b70*/  IMAD.MOV.U32 R8, RZ, RZ, RZ ;  /* 0x000000ffff087224 */ /* 0x000fe200078e00ff */
[----:B------:R-:W-:Y:S01]  /*0b80*/  LOP3.LUT R24, R7, 0xf0, RZ, 0xfc, !PT ;  /* 0x000000f007187812 */ /* 0x000fe200078efcff */
[----:B------:R-:W-:Y:S01]  /*0b90*/  VIADD R47, R13, 0x58 ;  /* 0x000000580d2f7836 */ /* 0x000fe20000000000 */
[----:B------:R-:W-:Y:S01]  /*0ba0*/  SHF.R.U32.HI R4, RZ, 0x5, R88 ;  /* 0x00000005ff047819 */ /* 0x000fe20000011658 */
[----:B------:R-:W-:Y:S01]  /*0bb0*/  IMAD.HI.U32 R12, R9, R11, R8 ;  /* 0x0000000b090c7227 */ /* 0x000fe200078e0008 */
[----:B------:R-:W-:-:S02]  /*0bc0*/  IABS R9, R10 ;  /* 0x0000000a00097213 */ /* 0x000fc40000000000 */
[----:B------:R-:W-:Y:S01]  /*0bd0*/  IABS R11, R24 ;  /* 0x00000018000b7213 */ /* 0x000fe20000000000 */
[----:B------:R-:W-:Y:S01]  /*0be0*/  VIADD R8, R13, 0xe8 ;  /* 0x000000e80d087836 */ /* 0x000fe20000000000 */
[----:B------:R-:W-:Y:S01]  /*0bf0*/  R2UR UR15, R4 ;  /* 0x00000000040f72ca */ /* 0x000fe200000e0000 */
[----:B------:R-:W-:Y:S01]  /*0c00*/  IMAD.HI.U32 R4, R12, R9, RZ ;  /* 0x000000090c047227 */ /* 0x000fe200078e00ff */
[----:B------:R-:W-:Y:S02]  /*0c10*/  ISETP.GE.AND P6, PT, R10, RZ, PT ;  /* 0x000000ff0a00720c */ /* 0x000fe40003fc6270 */
[----:B------:R-:W-:Y:S01]  /*0c20*/  IABS R15, R8 ;  /* 0x00000008000f7213 */ /* 0x000fe20000000000 */
[----:B------:R-:W-:Y:S01]  /*0c30*/  IMAD.MOV R10, RZ, RZ, -R4 ;  /* 0x000000ffff0a7224 */ /* 0x000fe200078e0a04 */
[----:B------:R-:W-:Y:S01]  /*0c40*/  ISETP.GE.AND P2, PT, R8, RZ, PT ;  /* 0x000000ff0800720c */ /* 0x000fe20003f46270 */
[----:B------:R-:W-:Y:S01]  /*0c50*/  IMAD.HI.U32 R8, R12, R11, RZ ;  /* 0x0000000b0c087227 */ /* 0x000fe200078e00ff */
[----:B------:R-:W-:-:S02]  /*0c60*/  LOP3.LUT R25, R7, 0xe0, RZ, 0xfc, !PT ;  /* 0x000000e007197812 */ /* 0x000fc400078efcff */
[C---:B------:R-:W-:Y:S01]  /*0c70*/  LOP3.LUT R27, R7.reuse, 0xd0, RZ, 0xfc, !PT ;  /* 0x000000d0071b7812 */ /* 0x040fe200078efcff */
[----:B------:R-:W-:Y:S01]  /*0c80*/  IMAD.MOV R16, RZ, RZ, -R8 ;  /* 0x000000ffff107224 */ /* 0x000fe200078e0a08 */
[----:B------:R-:W-:Y:S01]  /*0c90*/  LOP3.LUT R32, R7, 0xb0, RZ, 0xfc, !PT ;  /* 0x000000b007207812 */ /* 0x000fe200078efcff */
[----:B------:R-:W-:Y:S01]  /*0ca0*/  @!P0 IMAD.IADD R14, R14, 0x1, -R17 ;  /* 0x000000010e0e8824 */ /* 0x000fe200078e0a11 */
[----:B------:R-:W-:Y:S01]  /*0cb0*/  IABS R18, R27 ;  /* 0x0000001b00127213 */ /* 0x000fe20000000000 */
[----:B------:R-:W-:Y:S01]  /*0cc0*/  IMAD R8, R5, R10, R9 ;  /* 0x0000000a05087224 */ /* 0x000fe200078e0209 */
[----:B------:R-:W-:Y:S01]  /*0cd0*/  IABS R10, R25 ;  /* 0x00000019000a7213 */ /* 0x000fe20000000000 */
[C---:B------:R-:W-:Y:S01]  /*0ce0*/  IMAD.HI.U32 R4, R12.reuse, R15, RZ ;  /* 0x0000000f0c047227 */ /* 0x040fe200078e00ff */
[----:B------:R-:W-:Y:S02]  /*0cf0*/  ISETP.GT.U32.AND P0, PT, R17, R14, PT ;  /* 0x0000000e1100720c */ /* 0x000fe40003f04070 */
[----:B------:R-:W-:Y:S01]  /*0d00*/  ISETP.GT.U32.AND P3, PT, R5, R8, PT ;  /* 0x000000080500720c */ /* 0x000fe20003f64070 */
[----:B------:R-:W-:Y:S01]  /*0d10*/  IMAD.MOV R4, RZ, RZ, -R4 ;  /* 0x000000ffff047224 */ /* 0x000fe200078e0a04 */
[----:B------:R-:W-:Y:S01]  /*0d20*/  LOP3.LUT R33, R7, 0xa0, RZ, 0xfc, !PT ;  /* 0x000000a007217812 */ /* 0x000fe200078efcff */
[C---:B------:R-:W-:Y:S01]  /*0d30*/  IMAD R9, R5.reuse, R16, R11 ;  /* 0x0000001005097224 */ /* 0x040fe200078e020b */
[----:B------:R-:W-:Y:S01]  /*0d40*/  IABS R11, R26 ;  /* 0x0000001a000b7213 */ /* 0x000fe20000000000 */
[----:B------:R-:W-:Y:S01]  /*0d50*/  IMAD.MOV.U32 R16, RZ, RZ, R10 ;  /* 0x000000ffff107224 */ /* 0x000fe200078e000a */
[----:B------:R-:W-:Y:S01]  /*0d60*/  IABS R30, R33 ;  /* 0x00000021001e7213 */ /* 0x000fe20000000000 */
[C---:B------:R-:W-:Y:S01]  /*0d70*/  IMAD R10, R5.reuse, R4, R15 ;  /* 0x00000004050a7224 */ /* 0x040fe200078e020f */
[----:B------:R-:W-:Y:S01]  /*0d80*/  ISETP.GT.U32.AND P4, PT, R5, R9, PT ;  /* 0x000000090500720c */ /* 0x000fe20003f84070 */
[----:B------:R-:W-:Y:S01]  /*0d90*/  IMAD.HI.U32 R4, R12, R16, RZ ;  /* 0x000000100c047227 */ /* 0x000fe200078e00ff */
[----:B------:R-:W-:-:S02]  /*0da0*/  LOP3.LUT R37, R7, 0x90, RZ, 0xfc, !PT ;  /* 0x0000009007257812 */ /* 0x000fc400078efcff */
[----:B------:R-:W-:Y:S01]  /*0db0*/  ISETP.GT.U32.AND P5, PT, R5, R10, PT ;  /* 0x0000000a0500720c */ /* 0x000fe20003fa4070 */
[----:B------:R-:W-:Y:S01]  /*0dc0*/  @!P0 IMAD.IADD R14, R14, 0x1, -R17 ;  /* 0x000000010e0e8824 */ /* 0x000fe200078e0a11 */
[----:B------:R-:W-:Y:S01]  /*0dd0*/  ISETP.NE.AND P0, PT, R28, RZ, PT ;  /* 0x000000ff1c00720c */ /* 0x000fe20003f05270 */
[----:B------:R-:W-:Y:S01]  /*0de0*/  @!P3 IMAD.IADD R8, R8, 0x1, -R5 ;  /* 0x000000010808b824 */ /* 0x000fe200078e0a05 */
[C---:B------:R-:W-:Y:S01]  /*0df0*/  LOP3.LUT R39, R7.reuse, 0x80, RZ, 0xfc, !PT ;  /* 0x0000008007277812 */ /* 0x040fe200078efcff */
[----:B------:R-:W-:Y:S01]  /*0e00*/  IMAD.MOV.U32 R17, RZ, RZ, R11 ;  /* 0x000000ffff117224 */ /* 0x000fe200078e000b */
[----:B------:R-:W-:Y:S01]  /*0e10*/  LOP3.LUT R43, R7, 0x60, RZ, 0xfc, !PT ;  /* 0x00000060072b7812 */ /* 0x000fe200078efcff */
[----:B------:R-:W-:Y:S01]  /*0e20*/  IMAD.MOV R15, RZ, RZ, -R4 ;  /* 0x000000ffff0f7224 */ /* 0x000fe200078e0a04 */
[----:B------:R-:W-:Y:S01]  /*0e30*/  ISETP.GT.U32.AND P3, PT, R5, R8, PT ;  /* 0x000000080500720c */ /* 0x000fe20003f64070 */
[----:B------:R-:W-:Y:S01]  /*0e40*/  IMAD.HI.U32 R11, R12, R17, RZ ;  /* 0x000000110c0b7227 */ /* 0x000fe200078e00ff */
[----:B------:R-:W-:-:S02]  /*0e50*/  IABS R34, R39 ;  /* 0x0000002700227213 */ /* 0x000fc40000000000 */
[----:B------:R-:W-:Y:S01]  /*0e60*/  IABS R40, R43 ;  /* 0x0000002b00287213 */ /* 0x000fe20000000000 */
[----:B------:R-:W-:Y:S01]  /*0e70*/  IMAD.MOV.U32 R4, RZ, RZ, R14 ;  /* 0x000000ffff047224 */ /* 0x000fe200078e000e */
[C---:B------:R-:W-:Y:S01]  /*0e80*/  LOP3.LUT R41, R7.reuse, 0x70, RZ, 0xfc, !PT ;  /* 0x0000007007297812 */ /* 0x040fe200078efcff */
[----:B------:R-:W-:Y:S01]  /*0e90*/  IMAD.MOV R14, RZ, RZ, -R11 ;  /* 0x000000ffff0e7224 */ /* 0x000fe200078e0a0b */
[----:B------:R-:W-:Y:S01]  /*0ea0*/  LOP3.LUT R45, R7, 0x50, RZ, 0xfc, !PT ;  /* 0x00000050072d7812 */ /* 0x000fe200078efcff */
[C---:B------:R-:W-:Y:S01]  /*0eb0*/  IMAD R11, R5.reuse, R15, R16 ;  /* 0x0000000f050b7224 */ /* 0x040fe200078e0210 */
[----:B------:R-:W-:Y:S01]  /*0ec0*/  IABS R36, R41 ;  /* 0x0000002900247213 */ /* 0x000fe20000000000 */
[--C-:B------:R-:W-:Y:S01]  /*0ed0*/  @!P5 IMAD.IADD R10, R10, 0x1, -R5.reuse ;  /* 0x000000010a0ad824 */ /* 0x100fe200078e0a05 */
[----:B------:R-:W-:Y:S01]  /*0ee0*/  IABS R44, R45 ;  /* 0x0000002d002c7213 */ /* 0x000fe20000000000 */
[----:B------:R-:W-:Y:S01]  /*0ef0*/  IMAD.MOV.U32 R16, RZ, RZ, R18 ;  /* 0x000000ffff107224 */ /* 0x000fe200078e0012 */
[----:B------:R-:W-:Y:S01]  /*0f00*/  ISETP.GT.U32.AND P5, PT, R5, R11, PT ;  /* 0x0000000b0500720c */ /* 0x000fe20003fa4070 */
[----:B------:R-:W-:Y:S01]  /*0f10*/  @!P4 IMAD.IADD R9, R9, 0x1, -R5 ;  /* 0x000000010909c824 */ /* 0x000fe200078e0a05 */
[----:B------:R-:W-:Y:S01]  /*0f20*/  ISETP.GT.U32.AND P4, PT, R5, R10, PT ;  /* 0x0000000a0500720c */ /* 0x000fe20003f84070 */
[----:B------:R-:W-:Y:S01]  /*0f30*/  IMAD.HI.U32 R15, R12, R16, RZ ;  /* 0x000000100c0f7227 */ /* 0x000fe200078e00ff */
[----:B------:R-:W-:-:S02]  /*0f40*/  IABS R42, R47 ;  /* 0x0000002f002a7213 */ /* 0x000fc40000000000 */
[----:B------:R-:W-:Y:S01]  /*0f50*/  LOP3.LUT R51, R7, 0x40, RZ, 0xfc, !PT ;  /* 0x0000004007337812 */ /* 0x000fe200078efcff */
[----:B------:R-:W-:Y:S01]  /*0f60*/  @!P1 IMAD.MOV R4, RZ, RZ, -R4 ;  /* 0x000000ffff049224 */ /* 0x000fe200078e0a04 */
[----:B------:R-:W-:Y:S01]  /*0f70*/  @!P0 LOP3.LUT R4, RZ, R28, RZ, 0x33, !PT ;  /* 0x0000001cff048212 */ /* 0x000fe200078e33ff */
[C---:B------:R-:W-:Y:S01]  /*0f80*/  IMAD R14, R5.reuse, R14, R17 ;  /* 0x0000000e050e7224 */ /* 0x040fe200078e0211 */
[----:B------:R-:W-:Y:S01]  /*0f90*/  ISETP.GT.U32.AND P0, PT, R5, R9, PT ;  /* 0x000000090500720c */ /* 0x000fe20003f04070 */
[----:B------:R-:W-:Y:S01]  /*0fa0*/  @!P3 IMAD.IADD R8, R8, 0x1, -R5 ;  /* 0x000000010808b824 */ /* 0x000fe200078e0a05 */
[----:B------:R-:W-:Y:S01]  /*0fb0*/  ISETP.GE.AND P1, PT, R26, RZ, PT ;  /* 0x000000ff1a00720c */ /* 0x000fe20003f26270 */
[----:B------:R-:W-:Y:S01]  /*0fc0*/  IMAD.MOV R15, RZ, RZ, -R15 ;  /* 0x000000ffff0f7224 */ /* 0x000fe200078e0a0f */
[----:B------:R-:W-:Y:S01]  /*0fd0*/  LOP3.LUT R26, R7, 0xc0, RZ, 0xfc, !PT ;  /* 0x000000c0071a7812 */ /* 0x000fe200078efcff */
[----:B------:R-:W-:Y:S01]  /*0fe0*/  @!P6 IMAD.MOV R8, RZ, RZ, -R8 ;  /* 0x000000ffff08e224 */ /* 0x000fe200078e0a08 */
[----:B------:R-:W-:Y:S01]  /*0ff0*/  ISETP.GT.U32.AND P6, PT, R5, R14, PT ;  /* 0x0000000e0500720c */ /* 0x000fe20003fc4070 */
[----:B------:R-:W-:Y:S01]  /*1000*/  VIADD R18, R13, 0xc8 ;  /* 0x000000c80d127836 */ /* 0x000fe20000000000 */
[----:B------:R-:W-:Y:S01]  /*1010*/  IABS R48, R51 ;  /* 0x0000003300307213 */ /* 0x000fe20000000000 */
[----:B------:R-:W-:Y:S01]  /*1020*/  IMAD R15, R5, R15, R16 ;  /* 0x0000000f050f7224 */ /* 0x000fe200078e0210 */
[----:B------:R-:W-:Y:S01]  /*1030*/  LOP3.LUT R55, R7, 0x30, RZ, 0xfc, !PT ;  /* 0x0000003007377812 */ /* 0x000fe200078efcff */
[--C-:B------:R-:W-:Y:S01]  /*1040*/  @!P4 IMAD.IADD R10, R10, 0x1, -R5.reuse ;  /* 0x000000010a0ac824 */ /* 0x100fe200078e0a05 */
[----:B------:R-:W-:Y:S01]  /*1050*/  IABS R17, R18 ;  /* 0x0000001200117213 */ /* 0x000fe20000000000 */
[--C-:B------:R-:W-:Y:S01]  /*1060*/  @!P5 IMAD.IADD R11, R11, 0x1, -R5.reuse ;  /* 0x000000010b0bd824 */ /* 0x100fe200078e0a05 */
[----:B------:R-:W-:Y:S01]  /*1070*/  ISETP.GT.U32.AND P4, PT, R5, R15, PT ;  /* 0x0000000f0500720c */ /* 0x000fe20003f84070 */
[----:B------:R-:W-:Y:S01]  /*1080*/  @!P0 IMAD.IADD R9, R9, 0x1, -R5 ;  /* 0x0000000109098824 */ /* 0x000fe200078e0a05 */
[----:B------:R-:W-:Y:S01]  /*1090*/  ISETP.GE.AND P0, PT, R24, RZ, PT ;  /* 0x000000ff1800720c */ /* 0x000fe20003f06270 */
[----:B------:R-:W-:Y:S01]  /*10a0*/  IMAD.HI.U32 R16, R12, R17, RZ ;  /* 0x000000110c107227 */ /* 0x000fe200078e00ff */
[----:B------:R-:W-:-:S02]  /*10b0*/  ISETP.GT.U32.AND P5, PT, R5, R11, PT ;  /* 0x0000000b0500720c */ /* 0x000fc40003fa4070 */
[----:B------:R-:W-:Y:S01]  /*10c0*/  ISETP.GE.AND P3, PT, R18, RZ, PT ;  /* 0x000000ff1200720c */ /* 0x000fe20003f66270 */
[----:B------:R-:W-:Y:S01]  /*10d0*/  @!P6 IMAD.IADD R14, R14, 0x1, -R5 ;  /* 0x000000010e0ee824 */ /* 0x000fe200078e0a05 */
[----:B------:R-:W-:Y:S01]  /*10e0*/  ISETP.GE.AND P6, PT, R25, RZ, PT ;  /* 0x000000ff1900720c */ /* 0x000fe20003fc6270 */
[----:B------:R-:W-:Y:S01]  /*10f0*/  IMAD.MOV R16, RZ, RZ, -R16 ;  /* 0x000000ffff107224 */ /* 0x000fe200078e0a10 */
[----:B------:R-:W-:Y:S01]  /*1100*/  IABS R18, R26 ;  /* 0x0000001a00127213 */ /* 0x000fe20000000000 */
[----:B------:R-:W-:Y:S01]  /*1110*/  VIADD R28, R13, 0xb8 ;  /* 0x000000b80d1c7836 */ /* 0x000fe20000000000 */
[----:B------:R-:W-:Y:S01]  /*1120*/  IABS R52, R55 ;  /* 0x0000003700347213 */ /* 0x000fe20000000000 */
[----:B------:R-:W-:Y:S01]  /*1130*/  IMAD R16, R5, R16, R17 ;  /* 0x0000001005107224 */ /* 0x000fe200078e0211 */
[----:B------:R-:W-:Y:S01]  /*1140*/  LOP3.LUT R59, R7, 0x20, RZ, 0xfc, !PT ;  /* 0x00000020073b7812 */ /* 0x000fe200078efcff */
[----:B------:R-:W-:Y:S01]  /*1150*/  @!P4 IMAD.IADD R15, R15, 0x1, -R5 ;  /* 0x000000010f0fc824 */ /* 0x000fe200078e0a05 */
[----:B------:R-:W-:Y:S01]  /*1160*/  IABS R24, R28 ;  /* 0x0000001c00187213 */ /* 0x000fe20000000000 */
[----:B------:R-:W-:Y:S01]  /*1170*/  IMAD.HI.U32 R17, R12, R18, RZ ;  /* 0x000000120c117227 */ /* 0x000fe200078e00ff */
[----:B------:R-:W-:-:S02]  /*1180*/  ISETP.GT.U32.AND P4, PT, R5, R14, PT ;  /* 0x0000000e0500720c */ /* 0x000fc40003f84070 */
[----:B------:R-:W-:Y:S01]  /*1190*/  IABS R56, R59 ;  /* 0x0000003b00387213 */ /* 0x000fe20000000000 */
[----:B------:R-:W-:Y:S01]  /*11a0*/  @!P0 IMAD.MOV R9, RZ, RZ, -R9 ;  /* 0x000000ffff098224 */ /* 0x000fe200078e0a09 */
[----:B------:R-:W-:Y:S01]  /*11b0*/  ISETP.GT.U32.AND P0, PT, R5, R15, PT ;  /* 0x0000000f0500720c */ /* 0x000fe20003f04070 */
[----:B------:R-:W-:Y:S01]  /*11c0*/  @!P5 IMAD.IADD R11, R11, 0x1, -R5 ;  /* 0x000000010b0bd824 */ /* 0x000fe200078e0a05 */
[----:B------:R-:W-:Y:S01]  /*11d0*/  ISETP.GT.U32.AND P5, PT, R5, R16, PT ;  /* 0x000000100500720c */ /* 0x000fe20003fa4070 */
[----:B------:R-:W-:Y:S01]  /*11e0*/  IMAD.MOV R17, RZ, RZ, -R17 ;  /* 0x000000ffff117224 */ /* 0x000fe200078e0a11 */
[----:B------:R-:W-:Y:S01]  /*11f0*/  LOP3.LUT R63, R7, 0x10, RZ, 0xfc, !PT ;  /* 0x00000010073f7812 */ /* 0x000fe200078efcff */
[----:B------:R-:W-:Y:S01]  /*1200*/  @!P6 IMAD.MOV R11, RZ, RZ, -R11 ;  /* 0x000000ffff0be224 */ /* 0x000fe200078e0a0b */
[----:B------:R-:W-:Y:S01]  /*1210*/  ISETP.GE.AND P6, PT, R27, RZ, PT ;  /* 0x000000ff1b00720c */ /* 0x000fe20003fc6270 */
[----:B------:R-:W-:Y:S01]  /*1220*/  IMAD R17, R5, R17, R18 ;  /* 0x0000001105117224 */ /* 0x000fe200078e0212 */
[----:B------:R-:W-:Y:S01]  /*1230*/  IABS R27, R32 ;  /* 0x00000020001b7213 */ /* 0x000fe20000000000 */
[----:B------:R-:W-:-:S04]  /*1240*/  IMAD.HI.U32 R18, R12, R24, RZ ;  /* 0x000000180c127227 */ /* 0x000fc800078e00ff */
[----:B------:R-:W-:Y:S02]  /*1250*/  IMAD.MOV R18, RZ, RZ, -R18 ;  /* 0x000000ffff127224 */ /* 0x000fe400078e0a12 */
[----:B------:R-:W-:Y:S01]  /*1260*/  @!P0 IMAD.IADD R15, R15, 0x1, -R5 ;  /* 0x000000010f0f8824 */ /* 0x000fe200078e0a05 */
[----:B------:R-:W-:Y:S01]  /*1270*/  ISETP.GE.AND P0, PT, R26, RZ, PT ;  /* 0x000000ff1a00720c */ /* 0x000fe20003f06270 */
[C---:B------:R-:W-:Y:S02]  /*1280*/  IMAD R18, R5.reuse, R18, R24 ;  /* 0x0000001205127224 */ /* 0x040fe400078e0218 */
[----:B------:R-:W-:Y:S02]  /*1290*/  @!P6 IMAD.MOV R15, RZ, RZ, -R15 ;  /* 0x000000ffff0fe224 */ /* 0x000fe400078e0a0f */
[----:B------:R-:W-:Y:S01]  /*12a0*/  @!P4 IMAD.IADD R14, R14, 0x1, -R5 ;  /* 0x000000010e0ec824 */ /* 0x000fe200078e0a05 */
[----:B------:R-:W-:Y:S01]  /*12b0*/  ISETP.GT.U32.AND P6, PT, R5, R18, PT ;  /* 0x000000120500720c */ /* 0x000fe20003fc4070 */
[----:B------:R-:W-:Y:S01]  /*12c0*/  VIADD R25, R13, 0xa8 ;  /* 0x000000a80d197836 */ /* 0x000fe20000000000 */
[----:B------:R-:W-:Y:S01]  /*12d0*/  ISETP.GT.U32.AND P4, PT, R5, R17, PT ;  /* 0x000000110500720c */ /* 0x000fe20003f84070 */
[----:B------:R-:W-:Y:S01]  /*12e0*/  @!P2 IMAD.MOV R10, RZ, RZ, -R10 ;  /* 0x000000ffff0aa224 */ /* 0x000fe200078e0a0a */
[----:B------:R-:W-:Y:S01]  /*12f0*/  ISETP.GE.AND P2, PT, R28, RZ, PT ;  /* 0x000000ff1c00720c */ /* 0x000fe20003f46270 */
[----:B------:R-:W-:Y:S01]  /*1300*/  @!P1 IMAD.MOV R14, RZ, RZ, -R14 ;  /* 0x000000ffff0e9224 */ /* 0x000fe200078e0a0e */
[----:B------:R-:W-:Y:S01]  /*1310*/  IABS R28, R25 ;  /* 0x00000019001c7213 */ /* 0x000fe20000000000 */
[----:B------:R-:W-:-:S04]  /*1320*/  IMAD.HI.U32 R24, R12, R27, RZ ;  /* 0x0000001b0c187227 */ /* 0x000fc800078e00ff */
[----:B------:R-:W-:Y:S02]  /*1330*/  IMAD.MOV R24, RZ, RZ, -R24 ;  /* 0x000000ffff187224 */ /* 0x000fe400078e0a18 */
[--C-:B------:R-:W-:Y:S02]  /*1340*/  @!P6 IMAD.IADD R18, R18, 0x1, -R5.reuse ;  /* 0x000000011212e824 */ /* 0x100fe400078e0a05 */
[----:B------:R-:W-:Y:S01]  /*1350*/  @!P4 IMAD.IADD R17, R17, 0x1, -R5 ;  /* 0x000000011111c824 */ /* 0x000fe200078e0a05 */
[----:B------:R-:W-:Y:S01]  /*1360*/  ISETP.GE.AND P4, PT, R25, RZ, PT ;  /* 0x000000ff1900720c */ /* 0x000fe20003f86270 */
[----:B------:R-:W-:Y:S01]  /*1370*/  IMAD.HI.U32 R25, R12, R28, RZ ;  /* 0x0000001c0c197227 */ /* 0x000fe200078e00ff */
[C---:B------:R-:W-:Y:S02]  /*1380*/  ISETP.GT.U32.AND P6, PT, R5.reuse, R18, PT ;  /* 0x000000120500720c */ /* 0x040fe40003fc4070 */
[----:B------:R-:W-:Y:S01]  /*1390*/  ISETP.GT.U32.AND P1, PT, R5, R17, PT ;  /* 0x000000110500720c */ /* 0x000fe20003f24070 */
[----:B------:R-:W-:-:S02]  /*13a0*/  IMAD.MOV R25, RZ, RZ, -R25 ;  /* 0x000000ffff197224 */ /* 0x000fc400078e0a19 */
[C---:B------:R-:W-:Y:S02]  /*13b0*/  IMAD R24, R5.reuse, R24, R27 ;  /* 0x0000001805187224 */ /* 0x040fe400078e021b */
[----:B------:R-:W-:Y:S02]  /*13c0*/  IMAD R25, R5, R25, R28 ;  /* 0x0000001905197224 */ /* 0x000fe400078e021c */
[--C-:B------:R-:W-:Y:S02]  /*13d0*/  @!P5 IMAD.IADD R16, R16, 0x1, -R5.reuse ;  /* 0x000000011010d824 */ /* 0x100fe400078e0a05 */
[----:B------:R-:W-:Y:S02]  /*13e0*/  VIADD R26, R13, 0x98 ;  /* 0x000000980d1a7836 */ /* 0x000fe40000000000 */
[--C-:B------:R-:W-:Y:S01]  /*13f0*/  @!P6 IMAD.IADD R18, R18, 0x1, -R5.reuse ;  /* 0x000000011212e824 */ /* 0x100fe200078e0a05 */
[----:B------:R-:W-:Y:S01]  /*1400*/  ISETP.GT.U32.AND P6, PT, R5, R25, PT ;  /* 0x000000190500720c */ /* 0x000fe20003fc4070 */
[----:B------:R-:W-:Y:S01]  /*1410*/  @!P1 IMAD.IADD R17, R17, 0x1, -R5 ;  /* 0x0000000111119824 */ /* 0x000fe200078e0a05 */
[C---:B------:R-:W-:Y:S01]  /*1420*/  ISETP.GT.U32.AND P1, PT, R5.reuse, R24, PT ;  /* 0x000000180500720c */ /* 0x040fe20003f24070 */
[----:B------:R-:W-:Y:S01]  /*1430*/  @!P2 IMAD.MOV R18, RZ, RZ, -R18 ;  /* 0x000000ffff12a224 */ /* 0x000fe200078e0a12 */
[----:B------:R-:W-:Y:S01]  /*1440*/  ISETP.GT.U32.AND P5, PT, R5, R16, PT ;  /* 0x000000100500720c */ /* 0x000fe20003fa4070 */
[----:B------:R-:W-:Y:S01]  /*1450*/  @!P0 IMAD.MOV R17, RZ, RZ, -R17 ;  /* 0x000000ffff118224 */ /* 0x000fe200078e0a11 */
[----:B------:R-:W-:Y:S01]  /*1460*/  IABS R31, R26 ;  /* 0x0000001a001f7213 */ /* 0x000fe20000000000 */
[----:B------:R-:W-:Y:S01]  /*1470*/  VIADD R49, R13, 0x48 ;  /* 0x000000480d317836 */ /* 0x000fe20000000000 */
[----:B------:R-:W-:Y:S01]  /*1480*/  ISETP.GE.AND P0, PT, R33, RZ, PT ;  /* 0x000000ff2100720c */ /* 0x000fe20003f06270 */
[----:B------:R-:W-:-:S02]  /*1490*/  VIADD R53, R13, 0x38 ;  /* 0x000000380d357836 */ /* 0x000fc40000000000 */
[----:B------:R-:W-:Y:S01]  /*14a0*/  IMAD.HI.U32 R27, R12, R31, RZ ;  /* 0x0000001f0c1b7227 */ /* 0x000fe200078e00ff */
[----:B------:R-:W-:Y:S02]  /*14b0*/  IABS R46, R49 ;  /* 0x00000031002e7213 */ /* 0x000fe40000000000 */
[----:B------:R-:W-:Y:S01]  /*14c0*/  IABS R50, R53 ;  /* 0x0000003500327213 */ /* 0x000fe20000000000 */
[--C-:B------:R-:W-:Y:S02]  /*14d0*/  @!P6 IMAD.IADD R25, R25, 0x1, -R5.reuse ;  /* 0x000000011919e824 */ /* 0x100fe400078e0a05 */
[----:B------:R-:W-:Y:S02]  /*14e0*/  @!P1 IMAD.IADD R24, R24, 0x1, -R5 ;  /* 0x0000000118189824 */ /* 0x000fe400078e0a05 */
[----:B------:R-:W-:Y:S01]  /*14f0*/  IMAD.MOV R28, RZ, RZ, -R27 ;  /* 0x000000ffff1c7224 */ /* 0x000fe200078e0a1b */
[C---:B------:R-:W-:Y:S01]  /*1500*/  ISETP.GT.U32.AND P6, PT, R5.reuse, R25, PT ;  /* 0x000000190500720c */ /* 0x040fe20003fc4070 */
[----:B------:R-:W-:Y:S01]  /*1510*/  @!P5 IMAD.IADD R16, R16, 0x1, -R5 ;  /* 0x000000011010d824 */ /* 0x000fe200078e0a05 */
[C---:B------:R-:W-:Y:S01]  /*1520*/  ISETP.GT.U32.AND P1, PT, R5.reuse, R24, PT ;  /* 0x000000180500720c */ /* 0x040fe20003f24070 */
[----:B------:R-:W-:Y:S01]  /*1530*/  IMAD R27, R5, R28, R31 ;  /* 0x0000001c051b7224 */ /* 0x000fe200078e021f */
[----:B------:R-:W-:Y:S01]  /*1540*/  ISETP.GE.AND P5, PT, R26, RZ, PT ;  /* 0x000000ff1a00720c */ /* 0x000fe20003fa6270 */
[----:B------:R-:W-:Y:S01]  /*1550*/  @!P3 IMAD.MOV R16, RZ, RZ, -R16 ;  /* 0x000000ffff10b224 */ /* 0x000fe200078e0a10 */
[----:B------:R-:W-:Y:S01]  /*1560*/  ISETP.GE.AND P3, PT, R32, RZ, PT ;  /* 0x000000ff2000720c */ /* 0x000fe20003f66270 */
[----:B------:R-:W-:Y:S01]  /*1570*/  IMAD.HI.U32 R26, R12, R30, RZ ;  /* 0x0000001e0c1a7227 */ /* 0x000fe200078e00ff */
[----:B------:R-:W-:-:S03]  /*1580*/  IABS R32, R37 ;  /* 0x0000002500207213 */ /* 0x000fc60000000000 */
[----:B------:R-:W-:Y:S02]  /*1590*/  VIADD R28, R13, 0x88 ;  /* 0x000000880d1c7836 */ /* 0x000fe40000000000 */
[--C-:B------:R-:W-:Y:S01]  /*15a0*/  @!P6 IMAD.IADD R25, R25, 0x1, -R5.reuse ;  /* 0x000000011919e824 */ /* 0x100fe200078e0a05 */
[----:B------:R-:W-:Y:S01]  /*15b0*/  ISETP.GT.U32.AND P6, PT, R5, R27, PT ;  /* 0x0000001b0500720c */ /* 0x000fe20003fc4070 */
[----:B------:R-:W-:Y:S01]  /*15c0*/  VIADD R31, R13, 0x78 ;  /* 0x000000780d1f7836 */ /* 0x000fe20000000000 */
[----:B------:R-:W-:Y:S01]  /*15d0*/  ISETP.GE.AND P2, PT, R28, RZ, PT ;  /* 0x000000ff1c00720c */ /* 0x000fe20003f46270 */
[----:B------:R-:W-:Y:S01]  /*15e0*/  @!P1 IMAD.IADD R24, R24, 0x1, -R5 ;  /* 0x0000000118189824 */ /* 0x000fe200078e0a05 */
[----:B------:R-:W-:Y:S01]  /*15f0*/  IABS R33, R28 ;  /* 0x0000001c00217213 */ /* 0x000fe20000000000 */
[----:B------:R-:W-:Y:S01]  /*1600*/  IMAD.MOV R26, RZ, RZ, -R26 ;  /* 0x000000ffff1a7224 */ /* 0x000fe200078e0a1a */
[----:B------:R-:W-:Y:S01]  /*1610*/  IABS R35, R31 ;  /* 0x0000001f00237213 */ /* 0x000fe20000000000 */
[----:B------:R-:W-:Y:S01]  /*1620*/  @!P3 IMAD.MOV R24, RZ, RZ, -R24 ;  /* 0x000000ffff18b224 */ /* 0x000fe200078e0a18 */
[----:B------:R-:W-:Y:S01]  /*1630*/  ISETP.GE.AND P3, PT, R31, RZ, PT ;  /* 0x000000ff1f00720c */ /* 0x000fe20003f66270 */
[----:B------:R-:W-:-:S02]  /*1640*/  IMAD R26, R5, R26, R30 ;  /* 0x0000001a051a7224 */ /* 0x000fc400078e021e */
[----:B------:R-:W-:-:S03]  /*1650*/  IMAD.HI.U32 R28, R12, R32, RZ ;  /* 0x000000200c1c7227 */ /* 0x000fc600078e00ff */
[----:B------:R-:W-:Y:S01]  /*1660*/  ISETP.GT.U32.AND P1, PT, R5, R26, PT ;  /* 0x0000001a0500720c */ /* 0x000fe20003f24070 */
[----:B------:R-:W-:Y:S02]  /*1670*/  @!P6 IMAD.IADD R27, R27, 0x1, -R5 ;  /* 0x000000011b1be824 */ /* 0x000fe400078e0a05 */
[----:B------:R-:W-:-:S03]  /*1680*/  IMAD.HI.U32 R31, R12, R34, RZ ;  /* 0x000000220c1f7227 */ /* 0x000fc600078e00ff */
[C---:B------:R-:W-:Y:S01]  /*1690*/  ISETP.GT.U32.AND P6, PT, R5.reuse, R27, PT ;  /* 0x0000001b0500720c */ /* 0x040fe20003fc4070 */
[----:B------:R-:W-:Y:S02]  /*16a0*/  IMAD.MOV R28, RZ, RZ, -R28 ;  /* 0x000000ffff1c7224 */ /* 0x000fe400078e0a1c */
[----:B------:R-:W-:Y:S02]  /*16b0*/  IMAD.MOV R31, RZ, RZ, -R31 ;  /* 0x000000ffff1f7224 */ /* 0x000fe400078e0a1f */
[C---:B------:R-:W-:Y:S02]  /*16c0*/  IMAD R28, R5.reuse, R28, R32 ;  /* 0x0000001c051c7224 */ /* 0x040fe400078e0220 */
[----:B------:R-:W-:Y:S02]  /*16d0*/  IMAD R32, R5, R31, R34 ;  /* 0x0000001f05207224 */ /* 0x000fe400078e0222 */
[----:B------:R-:W-:-:S04]  /*16e0*/  IMAD.HI.U32 R31, R12, R35, RZ ;  /* 0x000000230c1f7227 */ /* 0x000fc800078e00ff */
[----:B------:R-:W-:Y:S02]  /*16f0*/  IMAD.MOV R34, RZ, RZ, -R31 ;  /* 0x000000ffff227224 */ /* 0x000fe400078e0a1f */
[----:B------:R-:W-:Y:S02]  /*1700*/  @!P1 IMAD.IADD R26, R26, 0x1, -R5 ;  /* 0x000000011a1a9824 */ /* 0x000fe400078e0a05 */
[----:B------:R-:W-:Y:S02]  /*1710*/  IMAD R34, R5, R34, R35 ;  /* 0x0000002205227224 */ /* 0x000fe400078e0223 */
[----:B------:R-:W-:Y:S01]  /*1720*/  @!P6 IMAD.IADD R27, R27, 0x1, -R5 ;  /* 0x000000011b1be824 */ /* 0x000fe200078e0a05 */
[C---:B------:R-:W-:Y:S01]  /*1730*/  ISETP.GT.U32.AND P6, PT, R5.reuse, R32, PT ;  /* 0x000000200500720c */ /* 0x040fe20003fc4070 */
[----:B------:R-:W-:Y:S01]  /*1740*/  IMAD.HI.U32 R30, R12, R33, RZ ;  /* 0x000000210c1e7227 */ /* 0x000fe200078e00ff */
[----:B------:R-:W-:-:S03]  /*1750*/  ISETP.GT.U32.AND P1, PT, R5, R26, PT ;  /* 0x0000001a0500720c */ /* 0x000fc60003f24070 */
[----:B------:R-:W-:Y:S01]  /*1760*/  @!P5 IMAD.MOV R27, RZ, RZ, -R27 ;  /* 0x000000ffff1bd224 */ /* 0x000fe200078e0a1b */
[----:B------:R-:W-:Y:S01]  /*1770*/  ISETP.GT.U32.AND P5, PT, R5, R34, PT ;  /* 0x000000220500720c */ /* 0x000fe20003fa4070 */
[----:B------:R-:W-:Y:S02]  /*1780*/  IMAD.MOV R30, RZ, RZ, -R30 ;  /* 0x000000ffff1e7224 */ /* 0x000fe400078e0a1e */
[----:B------:R-:W-:-:S04]  /*1790*/  IMAD.HI.U32 R35, R12, R40, RZ ;  /* 0x000000280c237227 */ /* 0x000fc800078e00ff */
[----:B------:R-:W-:Y:S02]  /*17a0*/  IMAD R30, R5, R30, R33 ;  /* 0x0000001e051e7224 */ /* 0x000fe400078e0221 */
[----:B------:R-:W-:Y:S02]  /*17b0*/  VIADD R33, R13, 0x68 ;  /* 0x000000680d217836 */ /* 0x000fe40000000000 */
[--C-:B------:R-:W-:Y:S02]  /*17c0*/  @!P6 IMAD.IADD R32, R32, 0x1, -R5.reuse ;  /* 0x000000012020e824 */ /* 0x100fe400078e0a05 */
[--C-:B------:R-:W-:Y:S01]  /*17d0*/  @!P1 IMAD.IADD R26, R26, 0x1, -R5.reuse ;  /* 0x000000011a1a9824 */ /* 0x100fe200078e0a05 */
[----:B------:R-:W-:Y:S01]  /*17e0*/  IABS R38, R33 ;  /* 0x0000002100267213 */ /* 0x000fe20000000000 */
[----:B------:R-:W-:Y:S01]  /*17f0*/  @!P5 IMAD.IADD R34, R34, 0x1, -R5 ;  /* 0x000000012222d824 */ /* 0x000fe200078e0a05 */
[----:B------:R-:W-:Y:S01]  /*1800*/  ISETP.GE.AND P1, PT, R33, RZ, PT ;  /* 0x000000ff2100720c */ /* 0x000fe20003f26270 */
[----:B------:R-:W-:Y:S01]  /*1810*/  @!P0 IMAD.MOV R26, RZ, RZ, -R26 ;  /* 0x000000ffff1a8224 */ /* 0x000fe200078e0a1a */
[C---:B------:R-:W-:Y:S01]  /*1820*/  ISETP.GT.U32.AND P6, PT, R5.reuse, R32, PT ;  /* 0x000000200500720c */ /* 0x040fe20003fc4070 */
[----:B------:R-:W-:Y:S01]  /*1830*/  IMAD.HI.U32 R33, R12, R38, RZ ;  /* 0x000000260c217227 */ /* 0x000fe200078e00ff */
[----:B------:R-:W-:-:S02]  /*1840*/  ISETP.GT.U32.AND P5, PT, R5, R34, PT ;  /* 0x000000220500720c */ /* 0x000fc40003fa4070 */
[C---:B------:R-:W-:Y:S01]  /*1850*/  ISETP.GT.U32.AND P0, PT, R5.reuse, R30, PT ;  /* 0x0000001e0500720c */ /* 0x040fe20003f04070 */
[----:B------:R-:W-:Y:S02]  /*1860*/  IMAD.MOV R33, RZ, RZ, -R33 ;  /* 0x000000ffff217224 */ /* 0x000fe400078e0a21 */
[----:B------:R-:W-:Y:S02]  /*1870*/  IMAD.MOV R35, RZ, RZ, -R35 ;  /* 0x000000ffff237224 */ /* 0x000fe400078e0a23 */
[C---:B------:R-:W-:Y:S02]  /*1880*/  IMAD R38, R5.reuse, R33, R38 ;  /* 0x0000002105267224 */ /* 0x040fe400078e0226 */
[----:B------:R-:W-:Y:S01]  /*1890*/  @!P4 IMAD.MOV R25, RZ, RZ, -R25 ;  /* 0x000000ffff19c224 */ /* 0x000fe200078e0a19 */
[C---:B------:R-:W-:Y:S01]  /*18a0*/  ISETP.GT.U32.AND P4, PT, R5.reuse, R28, PT ;  /* 0x0000001c0500720c */ /* 0x040fe20003f84070 */
[C---:B------:R-:W-:Y:S02]  /*18b0*/  IMAD R40, R5.reuse, R35, R40 ;  /* 0x0000002305287224 */ /* 0x040fe400078e0228 */
[--C-:B------:R-:W-:Y:S01]  /*18c0*/  @!P6 IMAD.IADD R32, R32, 0x1, -R5.reuse ;  /* 0x000000012020e824 */ /* 0x100fe200078e0a05 */
[C---:B------:R-:W-:Y:S01]  /*18d0*/  ISETP.GT.U32.AND P6, PT, R5.reuse, R38, PT ;  /* 0x000000260500720c */ /* 0x040fe20003fc4070 */
[--C-:B------:R-:W-:Y:S01]  /*18e0*/  @!P5 IMAD.IADD R34, R34, 0x1, -R5.reuse ;  /* 0x000000012222d824 */ /* 0x100fe200078e0a05 */
[----:B------:R-:W-:Y:S01]  /*18f0*/  ISETP.GT.U32.AND P5, PT, R5, R40, PT ;  /* 0x000000280500720c */ /* 0x000fe20003fa4070 */
[----:B------:R-:W-:-:S02]  /*1900*/  @!P0 IMAD.IADD R30, R30, 0x1, -R5 ;  /* 0x000000011e1e8824 */ /* 0x000fc400078e0a05 */
[----:B------:R-:W-:-:S03]  /*1910*/  IMAD.HI.U32 R31, R12, R36, RZ ;  /* 0x000000240c1f7227 */ /* 0x000fc600078e00ff */
[C---:B------:R-:W-:Y:S01]  /*1920*/  ISETP.GT.U32.AND P0, PT, R5.reuse, R30, PT ;  /* 0x0000001e0500720c */ /* 0x040fe20003f04070 */
[----:B------:R-:W-:Y:S02]  /*1930*/  @!P4 IMAD.IADD R28, R28, 0x1, -R5 ;  /* 0x000000011c1cc824 */ /* 0x000fe400078e0a05 */
[----:B------:R-:W-:Y:S02]  /*1940*/  IMAD.MOV R31, RZ, RZ, -R31 ;  /* 0x000000ffff1f7224 */ /* 0x000fe400078e0a1f */
[--C-:B------:R-:W-:Y:S01]  /*1950*/  @!P6 IMAD.IADD R38, R38, 0x1, -R5.reuse ;  /* 0x000000012626e824 */ /* 0x100fe200078e0a05 */
[C---:B------:R-:W-:Y:S01]  /*1960*/  ISETP.GT.U32.AND P4, PT, R5.reuse, R28, PT ;  /* 0x0000001c0500720c */ /* 0x040fe20003f84070 */
[----:B------:R-:W-:Y:S02]  /*1970*/  @!P5 IMAD.IADD R40, R40, 0x1, -R5 ;  /* 0x000000012828d824 */ /* 0x000fe400078e0a05 */
[----:B------:R-:W-:Y:S01]  /*1980*/  IMAD.HI.U32 R33, R12, R44, RZ ;  /* 0x0000002c0c217227 */ /* 0x000fe200078e00ff */
[----:B------:R-:W-:-:S03]  /*1990*/  ISETP.GT.U32.AND P5, PT, R5, R38, PT ;  /* 0x000000260500720c */ /* 0x000fc60003fa4070 */
[----:B------:R-:W-:Y:S02]  /*19a0*/  IMAD R36, R5, R31, R36 ;  /* 0x0000001f05247224 */ /* 0x000fe400078e0224 */
[----:B------:R-:W-:Y:S02]  /*19b0*/  IMAD.MOV R33, RZ, RZ, -R33 ;  /* 0x000000ffff217224 */ /* 0x000fe400078e0a21 */
[----:B------:R-:W-:-:S04]  /*19c0*/  IMAD.HI.U32 R31, R12, R42, RZ ;  /* 0x0000002a0c1f7227 */ /* 0x000fc800078e00ff */
[----:B------:R-:W-:Y:S01]  /*19d0*/  @!P0 IMAD.IADD R30, R30, 0x1, -R5 ;  /* 0x000000011e1e8824 */ /* 0x000fe200078e0a05 */
[C---:B------:R-:W-:Y:S01]  /*19e0*/  ISETP.GT.U32.AND P0, PT, R5.reuse, R36, PT ;  /* 0x000000240500720c */ /* 0x040fe20003f04070 */
[----:B------:R-:W-:Y:S02]  /*19f0*/  IMAD R44, R5, R33, R44 ;  /* 0x00000021052c7224 */ /* 0x000fe400078e022c */
[----:B------:R-:W-:Y:S02]  /*1a00*/  IMAD.MOV R31, RZ, RZ, -R31 ;  /* 0x000000ffff1f7224 */ /* 0x000fe400078e0a1f */
[--C-:B------:R-:W-:Y:S01]  /*1a10*/  @!P4 IMAD.IADD R28, R28, 0x1, -R5.reuse ;  /* 0x000000011c1cc824 */ /* 0x100fe200078e0a05 */
[----:B------:R-:W-:Y:S01]  /*1a20*/  ISETP.GE.AND P4, PT, R37, RZ, PT ;  /* 0x000000ff2500720c */ /* 0x000fe20003f86270 */
[----:B------:R-:W-:Y:S01]  /*1a30*/  @!P5 IMAD.IADD R38, R38, 0x1, -R5 ;  /* 0x000000012626d824 */ /* 0x000fe200078e0a05 */
[C---:B------:R-:W-:Y:S01]  /*1a40*/  ISETP.GT.U32.AND P5, PT, R5.reuse, R44, PT ;  /* 0x0000002c0500720c */ /* 0x040fe20003fa4070 */
[----:B------:R-:W-:-:S02]  /*1a50*/  IMAD R42, R5, R31, R42 ;  /* 0x0000001f052a7224 */ /* 0x000fc400078e022a */
[----:B------:R-:W-:-:S04]  /*1a60*/  IMAD.HI.U32 R31, R12, R48, RZ ;  /* 0x000000300c1f7227 */ /* 0x000fc800078e00ff */
[----:B------:R-:W-:Y:S02]  /*1a70*/  IMAD.MOV R33, RZ, RZ, -R31 ;  /* 0x000000ffff217224 */ /* 0x000fe400078e0a1f */
[--C-:B------:R-:W-:Y:S01]  /*1a80*/  @!P0 IMAD.IADD R36, R36, 0x1, -R5.reuse ;  /* 0x0000000124248824 */ /* 0x100fe200078e0a05 */
[----:B------:R-:W-:Y:S01]  /*1a90*/  ISETP.GE.AND P0, PT, R39, RZ, PT ;  /* 0x000000ff2700720c */ /* 0x000fe20003f06270 */
[C---:B------:R-:W-:Y:S02]  /*1aa0*/  IMAD R48, R5.reuse, R33, R48 ;  /* 0x0000002105307224 */ /* 0x040fe400078e0230 */
[----:B------:R-:W-:Y:S01]  /*1ab0*/  @!P4 IMAD.MOV R28, RZ, RZ, -R28 ;  /* 0x000000ffff1cc224 */ /* 0x000fe200078e0a1c */
[C---:B------:R-:W-:Y:S01]  /*1ac0*/  ISETP.GT.U32.AND P6, PT, R5.reuse, R36, PT ;  /* 0x000000240500720c */ /* 0x040fe20003fc4070 */
[----:B------:R-:W-:Y:S01]  /*1ad0*/  @!P5 IMAD.IADD R44, R44, 0x1, -R5 ;  /* 0x000000012c2cd824 */ /* 0x000fe200078e0a05 */
[C---:B------:R-:W-:Y:S01]  /*1ae0*/  ISETP.GT.U32.AND P4, PT, R5.reuse, R40, PT ;  /* 0x000000280500720c */ /* 0x040fe20003f84070 */
[----:B------:R-:W-:Y:S01]  /*1af0*/  IMAD.HI.U32 R35, R12, R46, RZ ;  /* 0x0000002e0c237227 */ /* 0x000fe200078e00ff */
[----:B------:R-:W-:-:S03]  /*1b00*/  ISETP.GT.U32.AND P5, PT, R5, R48, PT ;  /* 0x000000300500720c */ /* 0x000fc60003fa4070 */
[----:B------:R-:W-:-:S04]  /*1b10*/  IMAD.HI.U32 R31, R12, R50, RZ ;  /* 0x000000320c1f7227 */ /* 0x000fc800078e00ff */
[----:B------:R-:W-:Y:S02]  /*1b20*/  VIADD R57, R13, 0x28 ;  /* 0x000000280d397836 */ /* 0x000fe40000000000 */
[----:B------:R-:W-:Y:S02]  /*1b30*/  IMAD.MOV R35, RZ, RZ, -R35 ;  /* 0x000000ffff237224 */ /* 0x000fe400078e0a23 */
[----:B------:R-:W-:Y:S01]  /*1b40*/  IMAD.MOV R31, RZ, RZ, -R31 ;  /* 0x000000ffff1f7224 */ /* 0x000fe200078e0a1f */
[----:B------:R-:W-:Y:S01]  /*1b50*/  IABS R54, R57 ;  /* 0x0000003900367213 */ /* 0x000fe20000000000 */
[C---:B------:R-:W-:Y:S02]  /*1b60*/  IMAD R46, R5.reuse, R35, R46 ;  /* 0x00000023052e7224 */ /* 0x040fe400078e022e */
[C---:B------:R-:W-:Y:S02]  /*1b70*/  IMAD R50, R5.reuse, R31, R50 ;  /* 0x0000001f05327224 */ /* 0x040fe400078e0232 */
[--C-:B------:R-:W-:Y:S01]  /*1b80*/  @!P6 IMAD.IADD R36, R36, 0x1, -R5.reuse ;  /* 0x000000012424e824 */ /* 0x100fe200078e0a05 */
[C---:B------:R-:W-:Y:S01]  /*1b90*/  ISETP.GT.U32.AND P6, PT, R5.reuse, R42, PT ;  /* 0x0000002a0500720c */ /* 0x040fe20003fc4070 */
[--C-:B------:R-:W-:Y:S01]  /*1ba0*/  @!P4 IMAD.IADD R40, R40, 0x1, -R5.reuse ;  /* 0x000000012828c824 */ /* 0x100fe200078e0a05 */
[C---:B------:R-:W-:Y:S01]  /*1bb0*/  ISETP.GT.U32.AND P4, PT, R5.reuse, R46, PT ;  /* 0x0000002e0500720c */ /* 0x040fe20003f84070 */
[----:B------:R-:W-:Y:S01]  /*1bc0*/  @!P5 IMAD.IADD R48, R48, 0x1, -R5 ;  /* 0x000000013030d824 */ /* 0x000fe200078e0a05 */
[----:B------:R-:W-:Y:S01]  /*1bd0*/  ISETP.GT.U32.AND P5, PT, R5, R50, PT ;  /* 0x000000320500720c */ /* 0x000fe20003fa4070 */
[----:B------:R-:W-:-:S04]  /*1be0*/  IMAD.HI.U32 R35, R12, R54, RZ ;  /* 0x000000360c237227 */ /* 0x000fc800078e00ff */
[----:B------:R-:W-:-:S04]  /*1bf0*/  IMAD.HI.U32 R33, R12, R52, RZ ;  /* 0x000000340c217227 */ /* 0x000fc800078e00ff */
[----:B------:R-:W-:Y:S02]  /*1c00*/  IMAD.MOV R35, RZ, RZ, -R35 ;  /* 0x000000ffff237224 */ /* 0x000fe400078e0a23 */
[----:B------:R-:W-:Y:S02]  /*1c10*/  IMAD.MOV R33, RZ, RZ, -R33 ;  /* 0x000000ffff217224 */ /* 0x000fe400078e0a21 */
[C---:B------:R-:W-:Y:S02]  /*1c20*/  IMAD R54, R5.reuse, R35, R54 ;  /* 0x0000002305367224 */ /* 0x040fe400078e0236 */
[----:B------:R-:W-:Y:S02]  /*1c30*/  IMAD R52, R5, R33, R52 ;  /* 0x0000002105347224 */ /* 0x000fe400078e0234 */
[C---:B------:R-:W-:Y:S02]  /*1c40*/  VIADD R61, R13.reuse, 0x18 ;  /* 0x000000180d3d7836 */ /* 0x040fe40000000000 */
[----:B------:R-:W-:-:S02]  /*1c50*/  VIADD R35, R13, 0x8 ;  /* 0x000000080d237836 */ /* 0x000fc40000000000 */
[--C-:B------:R-:W-:Y:S01]  /*1c60*/  @!P6 IMAD.IADD R42, R42, 0x1, -R5.reuse ;  /* 0x000000012a2ae824 */ /* 0x100fe200078e0a05 */
[----:B------:R-:W-:Y:S01]  /*1c70*/  IABS R39, R61 ;  /* 0x0000003d00277213 */ /* 0x000fe20000000000 */
[--C-:B------:R-:W-:Y:S01]  /*1c80*/  @!P4 IMAD.IADD R46, R46, 0x1, -R5.reuse ;  /* 0x000000012e2ec824 */ /* 0x100fe200078e0a05 */
[----:B------:R-:W-:Y:S01]  /*1c90*/  IABS R60, R35 ;  /* 0x00000023003c7213 */ /* 0x000fe20000000000 */
[----:B------:R-:W-:Y:S01]  /*1ca0*/  @!P5 IMAD.IADD R50, R50, 0x1, -R5 ;  /* 0x000000013232d824 */ /* 0x000fe200078e0a05 */
[----:B------:R-:W-:Y:S01]  /*1cb0*/  ISETP.GT.U32.AND P5, PT, R5, R52, PT ;  /* 0x000000340500720c */ /* 0x000fe20003fa4070 */
[C---:B------:R-:W-:Y:S01]  /*1cc0*/  IMAD.HI.U32 R13, R12.reuse, R56, RZ ;  /* 0x000000380c0d7227 */ /* 0x040fe200078e00ff */
[----:B------:R-:W-:Y:S02]  /*1cd0*/  ISETP.GE.AND P6, PT, R41, RZ, PT ;  /* 0x000000ff2900720c */ /* 0x000fe40003fc6270 */
[----:B------:R-:W-:Y:S01]  /*1ce0*/  ISETP.GE.AND P4, PT, R43, RZ, PT ;  /* 0x000000ff2b00720c */ /* 0x000fe20003f86270 */
[----:B------:R-:W-:Y:S01]  /*1cf0*/  @!P2 IMAD.MOV R30, RZ, RZ, -R30 ;  /* 0x000000ffff1ea224 */ /* 0x000fe200078e0a1e */
[C---:B------:R-:W-:Y:S01]  /*1d00*/  ISETP.GT.U32.AND P2, PT, R5.reuse, R42, PT ;  /* 0x0000002a0500720c */ /* 0x040fe20003f44070 */
[----:B------:R-:W-:Y:S01]  /*1d10*/  @!P0 IMAD.MOV R32, RZ, RZ, -R32 ;  /* 0x000000ffff208224 */ /* 0x000fe200078e0a20 */
[C---:B------:R-:W-:Y:S01]  /*1d20*/  ISETP.GT.U32.AND P0, PT, R5.reuse, R44, PT ;  /* 0x0000002c0500720c */ /* 0x040fe20003f04070 */
[----:B------:R-:W-:Y:S01]  /*1d30*/  @!P3 IMAD.MOV R34, RZ, RZ, -R34 ;  /* 0x000000ffff22b224 */ /* 0x000fe200078e0a22 */
[----:B------:R-:W-:Y:S01]  /*1d40*/  ISETP.GT.U32.AND P3, PT, R5, R46, PT ;  /* 0x0000002e0500720c */ /* 0x000fe20003f64070 */
[----:B------:R-:W-:Y:S01]  /*1d50*/  IMAD.HI.U32 R31, R12, R39, RZ ;  /* 0x000000270c1f7227 */ /* 0x000fe200078e00ff */
[----:B------:R-:W-:-:S02]  /*1d60*/  IABS R41, R63 ;  /* 0x0000003f00297213 */ /* 0x000fc40000000000 */
[----:B------:R-:W-:Y:S01]  /*1d70*/  IABS R43, R7 ;  /* 0x00000007002b7213 */ /* 0x000fe20000000000 */
[----:B------:R-:W-:-:S04]  /*1d80*/  IMAD.HI.U32 R37, R12, R60, RZ ;  /* 0x0000003c0c257227 */ /* 0x000fc800078e00ff */
[----:B------:R-:W-:Y:S02]  /*1d90*/  IMAD.MOV R13, RZ, RZ, -R13 ;  /* 0x000000ffff0d7224 */ /* 0x000fe400078e0a0d */
[----:B------:R-:W-:Y:S02]  /*1da0*/  IMAD.MOV R58, RZ, RZ, -R31 ;  /* 0x000000ffff3a7224 */ /* 0x000fe400078e0a1f */
[----:B------:R-:W-:Y:S02]  /*1db0*/  IMAD.MOV R37, RZ, RZ, -R37 ;  /* 0x000000ffff257224 */ /* 0x000fe400078e0a25 */
[----:B------:R-:W-:-:S04]  /*1dc0*/  IMAD.HI.U32 R33, R12, R41, RZ ;  /* 0x000000290c217227 */ /* 0x000fc800078e00ff */
[----:B------:R-:W-:Y:S02]  /*1dd0*/  IMAD R56, R5, R13, R56 ;  /* 0x0000000d05387224 */ /* 0x000fe400078e0238 */
[----:B------:R-:W-:-:S04]  /*1de0*/  IMAD.HI.U32 R13, R12, R43, RZ ;  /* 0x0000002b0c0d7227 */ /* 0x000fc800078e00ff */
[C---:B------:R-:W-:Y:S02]  /*1df0*/  IMAD R12, R5.reuse, R58, R39 ;  /* 0x0000003a050c7224 */ /* 0x040fe400078e0227 */
[C---:B------:R-:W-:Y:S02]  /*1e00*/  IMAD R60, R5.reuse, R37, R60 ;  /* 0x00000025053c7224 */ /* 0x040fe400078e023c */
[----:B------:R-:W-:Y:S01]  /*1e10*/  @!P5 IMAD.IADD R52, R52, 0x1, -R5 ;  /* 0x000000013434d824 */ /* 0x000fe200078e0a05 */
[C---:B------:R-:W-:Y:S01]  /*1e20*/  ISETP.GT.U32.AND P5, PT, R5.reuse, R48, PT ;  /* 0x000000300500720c */ /* 0x040fe20003fa4070 */
[----:B------:R-:W-:Y:S02]  /*1e30*/  IMAD.MOV R62, RZ, RZ, -R33 ;  /* 0x000000ffff3e7224 */ /* 0x000fe400078e0a21 */
[----:B------:R-:W-:Y:S01]  /*1e40*/  @!P6 IMAD.MOV R36, RZ, RZ, -R36 ;  /* 0x000000ffff24e224 */ /* 0x000fe200078e0a24 */
[C---:B------:R-:W-:Y:S01]  /*1e50*/  ISETP.GT.U32.AND P6, PT, R5.reuse, R52, PT ;  /* 0x000000340500720c */ /* 0x040fe20003fc4070 */
[----:B------:R-:W-:Y:S01]  /*1e60*/  @!P1 IMAD.MOV R38, RZ, RZ, -R38 ;  /* 0x000000ffff269224 */ /* 0x000fe200078e0a26 */
[C---:B------:R-:W-:Y:S01]  /*1e70*/  ISETP.GT.U32.AND P1, PT, R5.reuse, R50, PT ;  /* 0x000000320500720c */ /* 0x040fe20003f24070 */
[----:B------:R-:W-:Y:S01]  /*1e80*/  @!P4 IMAD.MOV R40, RZ, RZ, -R40 ;  /* 0x000000ffff28c224 */ /* 0x000fe200078e0a28 */
[C---:B------:R-:W-:Y:S01]  /*1e90*/  ISETP.GT.U32.AND P4, PT, R5.reuse, R54, PT ;  /* 0x000000360500720c */ /* 0x040fe20003f84070 */
[--C-:B------:R-:W-:Y:S01]  /*1ea0*/  @!P2 IMAD.IADD R42, R42, 0x1, -R5.reuse ;  /* 0x000000012a2aa824 */ /* 0x100fe200078e0a05 */
[C---:B------:R-:W-:Y:S01]  /*1eb0*/  ISETP.GT.U32.AND P2, PT, R5.reuse, R56, PT ;  /* 0x000000380500720c */ /* 0x040fe20003f44070 */
[--C-:B------:R-:W-:Y:S01]  /*1ec0*/  @!P0 IMAD.IADD R44, R44, 0x1, -R5.reuse ;  /* 0x000000012c2c8824 */ /* 0x100fe200078e0a05 */
[C---:B------:R-:W-:Y:S01]  /*1ed0*/  ISETP.GT.U32.AND P0, PT, R5.reuse, R12, PT ;  /* 0x0000000c0500720c */ /* 0x040fe20003f04070 */
[----:B------:R-:W-:Y:S01]  /*1ee0*/  @!P3 IMAD.IADD R46, R46, 0x1, -R5 ;  /* 0x000000012e2eb824 */ /* 0x000fe200078e0a05 */
[C---:B------:R-:W-:Y:S01]  /*1ef0*/  ISETP.GT.U32.AND P3, PT, R5.reuse, R60, PT ;  /* 0x0000003c0500720c */ /* 0x040fe20003f64070 */
[----:B------:R-:W-:-:S02]  /*1f00*/  IMAD R58, R5, R62, R41 ;  /* 0x0000003e053a7224 */ /* 0x000fc400078e0229 */
[----:B------:R-:W-:Y:S01]  /*1f10*/  IMAD.MOV R62, RZ, RZ, -R13 ;  /* 0x000000ffff3e7224 */ /* 0x000fe200078e0a0d */
[----:B------:R-:W-:Y:S01]  /*1f20*/  LOP3.LUT R13, R89, 0x30, RZ, 0xc0, !PT ;  /* 0x00000030590d7812 */ /* 0x000fe200078ec0ff */
[----:B------:R-:W-:Y:S02]  /*1f30*/  @!P5 IMAD.IADD R48, R48, 0x1, -R5 ;  /* 0x000000013030d824 */ /* 0x000fe400078e0a05 */
[----:B------:R-:W-:Y:S02]  /*1f40*/  IMAD R62, R5, R62, R43 ;  /* 0x0000003e053e7224 */ /* 0x000fe400078e022b */
[--C-:B------:R-:W-:Y:S01]  /*1f50*/  @!P1 IMAD.IADD R50, R50, 0x1, -R5.reuse ;  /* 0x0000000132329824 */ /* 0x100fe200078e0a05 */
[----:B------:R-:W-:Y:S01]  /*1f60*/  ISETP.GE.AND P1, PT, R47, RZ, PT ;  /* 0x000000ff2f00720c */ /* 0x000fe20003f26270 */
[--C-:B------:R-:W-:Y:S01]  /*1f70*/  @!P6 IMAD.IADD R52, R52, 0x1, -R5.reuse ;  /* 0x000000013434e824 */ /* 0x100fe200078e0a05 */
[C---:B------:R-:W-:Y:S01]  /*1f80*/  ISETP.GT.U32.AND P5, PT, R5.reuse, R62, PT ;  /* 0x0000003e0500720c */ /* 0x040fe20003fa4070 */
[--C-:B------:R-:W-:Y:S01]  /*1f90*/  @!P4 IMAD.IADD R54, R54, 0x1, -R5.reuse ;  /* 0x000000013636c824 */ /* 0x100fe200078e0a05 */
[----:B------:R-:W-:Y:S01]  /*1fa0*/  ISETP.GT.U32.AND P6, PT, R5, R58, PT ;  /* 0x0000003a0500720c */ /* 0x000fe20003fc4070 */
[--C-:B------:R-:W-:Y:S01]  /*1fb0*/  @!P2 IMAD.IADD R56, R56, 0x1, -R5.reuse ;  /* 0x000000013838a824 */ /* 0x100fe200078e0a05 */
[----:B------:R-:W-:Y:S01]  /*1fc0*/  ISETP.GE.AND P4, PT, R49, RZ, PT ;  /* 0x000000ff3100720c */ /* 0x000fe20003f86270 */
[--C-:B------:R-:W-:Y:S01]  /*1fd0*/  @!P0 IMAD.IADD R12, R12, 0x1, -R5.reuse ;  /* 0x000000010c0c8824 */ /* 0x100fe200078e0a05 */
[----:B------:R-:W-:Y:S01]  /*1fe0*/  ISETP.GE.AND P2, PT, R45, RZ, PT ;  /* 0x000000ff2d00720c */ /* 0x000fe20003f46270 */
[----:B------:R-:W-:Y:S01]  /*1ff0*/  @!P3 IMAD.IADD R60, R60, 0x1, -R5 ;  /* 0x000000013c3cb824 */ /* 0x000fe200078e0a05 */
[----:B------:R-:W-:Y:S01]  /*2000*/  ISETP.GE.AND P0, PT, R53, RZ, PT ;  /* 0x000000ff3500720c */ /* 0x000fe20003f06270 */
[----:B------:R-:W-:Y:S01]  /*2010*/  IMAD R2, R2, 0x40, R13 ;  /* 0x0000004002027824 */ /* 0x000fe200078e020d */
[----:B------:R-:W-:Y:S01]  /*2020*/  ISETP.GE.AND P3, PT, R51, RZ, PT ;  /* 0x000000ff3300720c */ /* 0x000fe20003f66270 */
[----:B------:R-:W-:Y:S01]  /*2030*/  @!P1 IMAD.MOV R42, RZ, RZ, -R42 ;  /* 0x000000ffff2a9224 */ /* 0x000fe200078e0a2a */
[----:B------:R-:W-:Y:S01]  /*2040*/  ISETP.GT.U32.AND P1, PT, R5, R54, PT ;  /* 0x000000360500720c */ /* 0x000fe20003f24070 */
[--C-:B------:R-:W-:Y:S01]  /*2050*/  @!P5 IMAD.IADD R62, R62, 0x1, -R5.reuse ;  /* 0x000000013e3ed824 */ /* 0x100fe200078e0a05 */
[----:B------:R-:W-:Y:S01]  /*2060*/  ISETP.GE.AND P5, PT, R55, RZ, PT ;  /* 0x000000ff3700720c */ /* 0x000fe20003fa6270 */
[--C-:B------:R-:W-:Y:S01]  /*2070*/  @!P6 IMAD.IADD R58, R58, 0x1, -R5.reuse ;  /* 0x000000013a3ae824 */ /* 0x100fe200078e0a05 */
[----:B------:R-:W-:Y:S01]  /*2080*/  LOP3.LUT R2, R2, R0, RZ, 0xfc, !PT ;  /* 0x0000000002027212 */ /* 0x000fe200078efcff */
[----:B------:R-:W-:Y:S01]  /*2090*/  @!P4 IMAD.MOV R46, RZ, RZ, -R46 ;  /* 0x000000ffff2ec224 */ /* 0x000fe200078e0a2e */
[C---:B------:R-:W-:Y:S01]  /*20a0*/  ISETP.GT.U32.AND P4, PT, R5.reuse, R12, PT ;  /* 0x0000000c0500720c */ /* 0x040fe20003f84070 */
[----:B------:R-:W-:Y:S01]  /*20b0*/  @!P2 IMAD.MOV R44, RZ, RZ, -R44 ;  /* 0x000000ffff2ca224 */ /* 0x000fe200078e0a2c */
[C---:B------:R-:W-:Y:S01]  /*20c0*/  ISETP.GT.U32.AND P2, PT, R5.reuse, R56, PT ;  /* 0x000000380500720c */ /* 0x040fe20003f44070 */
[----:B------:R-:W-:Y:S01]  /*20d0*/  @!P0 IMAD.MOV R50, RZ, RZ, -R50 ;  /* 0x000000ffff328224 */ /* 0x000fe200078e0a32 */
[C---:B------:R-:W-:Y:S01]  /*20e0*/  ISETP.GT.U32.AND P0, PT, R5.reuse, R62, PT ;  /* 0x0000003e0500720c */ /* 0x040fe20003f04070 */
[----:B------:R-:W-:Y:S01]  /*20f0*/  @!P3 IMAD.MOV R48, RZ, RZ, -R48 ;  /* 0x000000ffff30b224 */ /* 0x000fe200078e0a30 */
[C---:B------:R-:W-:Y:S01]  /*2100*/  ISETP.GT.U32.AND P3, PT, R5.reuse, R60, PT ;  /* 0x0000003c0500720c */ /* 0x040fe20003f64070 */
[----:B------:R-:W-:Y:S01]  /*2110*/  @!P1 IMAD.IADD R54, R54, 0x1, -R5 ;  /* 0x0000000136369824 */ /* 0x000fe200078e0a05 */
[----:B------:R-:W-:Y:S01]  /*2120*/  ISETP.GT.U32.AND P6, PT, R5, R58, PT ;  /* 0x0000003a0500720c */ /* 0x000fe20003fc4070 */
[----:B------:R-:W-:Y:S01]  /*2130*/  @!P5 IMAD.MOV R52, RZ, RZ, -R52 ;  /* 0x000000ffff34d224 */ /* 0x000fe200078e0a34 */
[----:B------:R-:W-:-:S02]  /*2140*/  ISETP.GE.AND P5, PT, R57, RZ, PT ;  /* 0x000000ff3900720c */ /* 0x000fc40003fa6270 */
[----:B------:R-:W-:Y:S01]  /*2150*/  ISETP.GE.AND P1, PT, R61, RZ, PT ;  /* 0x000000ff3d00720c */ /* 0x000fe20003f26270 */
[--C-:B------:R-:W-:Y:S01]  /*2160*/  @!P4 IMAD.IADD R12, R12, 0x1, -R5.reuse ;  /* 0x000000010c0cc824 */ /* 0x100fe200078e0a05 */
[----:B------:R-:W-:Y:S01]  /*2170*/  ISETP.GE.AND P4, PT, R7, RZ, PT ;  /* 0x000000ff0700720c */ /* 0x000fe20003f86270 */
[--C-:B------:R-:W-:Y:S01]  /*2180*/  @!P2 IMAD.IADD R56, R56, 0x1, -R5.reuse ;  /* 0x000000013838a824 */ /* 0x100fe200078e0a05 */
[----:B------:R-:W-:Y:S01]  /*2190*/  ISETP.GE.AND P2, PT, R35, RZ, PT ;  /* 0x000000ff2300720c */ /* 0x000fe20003f46270 */
[--C-:B------:R-:W-:Y:S01]  /*21a0*/  @!P0 IMAD.IADD R62, R62, 0x1, -R5.reuse ;  /* 0x000000013e3e8824 */ /* 0x100fe200078e0a05 */
[----:B------:R-:W-:Y:S01]  /*21b0*/  ISETP.GE.AND P0, PT, R63, RZ, PT ;  /* 0x000000ff3f00720c */ /* 0x000fe20003f06270 */
[--C-:B------:R-:W-:Y:S01]  /*21c0*/  @!P3 IMAD.IADD R60, R60, 0x1, -R5.reuse ;  /* 0x000000013c3cb824 */ /* 0x100fe200078e0a05 */
[----:B------:R-:W-:Y:S01]  /*21d0*/  ISETP.GE.AND P3, PT, R59, RZ, PT ;  /* 0x000000ff3b00720c */ /* 0x000fe20003f66270 */
[----:B------:R-:W-:Y:S01]  /*21e0*/  @!P6 IMAD.IADD R58, R58, 0x1, -R5 ;  /* 0x000000013a3ae824 */ /* 0x000fe200078e0a05 */
[----:B------:R-:W-:Y:S01]  /*21f0*/  ISETP.NE.AND P6, PT, R29, RZ, PT ;  /* 0x000000ff1d00720c */ /* 0x000fe20003fc5270 */
[----:B------:R-:W-:Y:S01]  /*2200*/  @!P5 IMAD.MOV R54, RZ, RZ, -R54 ;  /* 0x000000ffff36d224 */ /* 0x000fe200078e0a36 */
[----:B------:R-:W-:Y:S01]  /*2210*/  LOP3.LUT R29, RZ, R29, RZ, 0x33, !PT ;  /* 0x0000001dff1d7212 */ /* 0x000fe200078e33ff */
[----:B------:R-:W-:Y:S01]  /*2220*/  @!P1 IMAD.MOV R12, RZ, RZ, -R12 ;  /* 0x000000ffff0c9224 */ /* 0x000fe200078e0a0c */
[----:B------:R-:W-:Y:S01]  /*2230*/  LOP3.LUT R2, R2, 0x30, RZ, 0x3c, !PT ;  /* 0x0000003002027812 */ /* 0x000fe200078e3cff */
[----:B------:R-:W-:Y:S01]  /*2240*/  @!P4 IMAD.MOV R62, RZ, RZ, -R62 ;  /* 0x000000ffff3ec224 */ /* 0x000fe200078e0a3e */
[C---:B------:R-:W-:Y:S01]  /*2250*/  SEL R8, R29.reuse, R8, !P6 ;  /* 0x000000081d087207 */ /* 0x040fe20007000000 */
[----:B------:R-:W-:Y:S01]  /*2260*/  @!P2 IMAD.MOV R60, RZ, RZ, -R60 ;  /* 0x000000ffff3ca224 */ /* 0x000fe200078e0a3c */
[C---:B------:R-:W-:Y:S01]  /*2270*/  SEL R16, R29.reuse, R16, !P6 ;  /* 0x000000101d107207 */ /* 0x040fe20007000000 */
[----:B------:R-:W-:Y:S01]  /*2280*/  @!P0 IMAD.MOV R58, RZ, RZ, -R58 ;  /* 0x000000ffff3a8224 */ /* 0x000fe200078e0a3a */
[C---:B------:R-:W-:Y:S01]  /*2290*/  SEL R9, R29.reuse, R9, !P6 ;  /* 0x000000091d097207 */ /* 0x040fe20007000000 */
[----:B------:R-:W-:Y:S01]  /*22a0*/  @!P3 IMAD.MOV R56, RZ, RZ, -R56 ;  /* 0x000000ffff38b224 */ /* 0x000fe200078e0a38 */
[C---:B------:R-:W-:Y:S01]  /*22b0*/  SEL R17, R29.reuse, R17, !P6 ;  /* 0x000000111d117207 */ /* 0x040fe20007000000 */
[----:B------:R-:W-:Y:S01]  /*22c0*/  IMAD R7, R4, UR5, RZ ;  /* 0x0000000504077c24 */ /* 0x000fe2000f8e02ff */
[C---:B------:R-:W-:Y:S01]  /*22d0*/  SEL R10, R29.reuse, R10, !P6 ;  /* 0x0000000a1d0a7207 */ /* 0x040fe20007000000 */
[----:B------:R-:W-:Y:S01]  /*22e0*/  IMAD R4, R8, UR4, RZ ;  /* 0x0000000408047c24 */ /* 0x000fe2000f8e02ff */
[C---:B------:R-:W-:Y:S01]  /*22f0*/  SEL R11, R29.reuse, R11, !P6 ;  /* 0x0000000b1d0b7207 */ /* 0x040fe20007000000 */
[----:B------:R-:W-:Y:S01]  /*2300*/  IMAD R33, R16, UR4, RZ ;  /* 0x0000000410217c24 */ /* 0x000fe2000f8e02ff */
[----:B------:R-:W-:Y:S01]  /*2310*/  SEL R14, R29, R14, !P6 ;  /* 0x0000000e1d0e7207 */ /* 0x000fe20007000000 */
[----:B------:R-:W-:Y:S01]  /*2320*/  IMAD R9, R9, UR4, RZ ;  /* 0x0000000409097c24 */ /* 0x000fe2000f8e02ff */
[----:B------:R-:W-:Y:S01]  /*2330*/  SEL R15, R29, R15, !P6 ;  /* 0x0000000f1d0f7207 */ /* 0x000fe20007000000 */
[----:B------:R-:W-:Y:S01]  /*2340*/  IMAD R35, R17, UR4, RZ ;  /* 0x0000000411237c24 */ /* 0x000fe2000f8e02ff */
        /* <DEDUP_REMOVED lines=48> */
[----:B------:R-:W-:Y:S01]  /*2650*/  SHF.R.S32.HI R13, RZ, 0x1f, R4 ;  /* 0x0000001fff0d7819 */ /* 0x000fe20000011404 */
[----:B------:R-:W-:Y:S01]  /*2660*/  IMAD R26, R56, UR4, RZ ;  /* 0x00000004381a7c24 */ /* 0x000fe2000f8e02ff */
[----:B-1----:R-:W-:Y:S01]  /*2670*/  IADD3 R89, P6, R33, UR10, RZ ;  /* 0x0000000a21597c10 */ /* 0x002fe2000ffde0ff */
[----:B------:R-:W-:Y:S01]  /*2680*/  IMAD R25, R58, UR4, RZ ;  /* 0x000000043a197c24 */ /* 0x000fe2000f8e02ff */
[----:B------:R-:W-:Y:S01]  /*2690*/  IADD3 R4, P5, R4, UR10, RZ ;  /* 0x0000000a04047c10 */ /* 0x000fe2000ffbe0ff */
[----:B------:R-:W-:Y:S01]  /*26a0*/  IMAD R5, R5, UR4, RZ ;  /* 0x0000000405057c24 */ /* 0x000fe2000f8e02ff */
[----:B------:R-:W-:Y:S01]  /*26b0*/  SHF.R.S32.HI R14, RZ, 0x1f, R9 ;  /* 0x0000001fff0e7819 */ /* 0x000fe20000011409 */
[----:B------:R0:W-:Y:S01]  /*26c0*/  STL [R1], R89 ;  /* 0x0000005901007387 */ /* 0x0001e20000100800 */
[----:B------:R-:W-:Y:S01]  /*26d0*/  IADD3.X R13, R13, UR11, RZ, P5, !PT ;  /* 0x0000000b0d0d7c10 */ /* 0x000fe2000affe4ff */
[----:B------:R-:W-:Y:S01]  /*26e0*/  IMAD R8, R62, UR4, RZ ;  /* 0x000000043e087c24 */ /* 0x000fe2000f8e02ff */
[----:B------:R-:W-:Y:S01]  /*26f0*/  IADD3 R9, P4, R9, UR10, RZ ;  /* 0x0000000a09097c10 */ /* 0x000fe2000ff9e0ff */
[----:B------:R-:W-:Y:S01]  /*2700*/  ULDC UR4, c[0x0][0x23c] ;  /* 0x00008f0000047ab9 */ /* 0x000fe20000000800 */
[----:B------:R-:W-:-:S02]  /*2710*/  SHF.R.S32.HI R15, RZ, 0x1f, R10 ;  /* 0x0000001fff0f7819 */ /* 0x000fc4000001140a */
[----:B------:R-:W-:Y:S02]  /*2720*/  CS2R R58, SRZ ;  /* 0x00000000003a7805 */ /* 0x000fe4000001ff00 */
[----:B------:R-:W-:Y:S02]  /*2730*/  IADD3.X R14, R14, UR11, RZ, P4, !PT ;  /* 0x0000000b0e0e7c10 */ /* 0x000fe4000a7fe4ff */
[----:B------:R-:W-:Y:S02]  /*2740*/  CS2R R60, SRZ ;  /* 0x00000000003c7805 */ /* 0x000fe4000001ff00 */
[----:B------:R-:W-:Y:S02]  /*2750*/  IADD3 R10, P3, R10, UR10, RZ ;  /* 0x0000000a0a0a7c10 */ /* 0x000fe4000ff7e0ff */
[----:B------:R-:W-:Y:S02]  /*2760*/  CS2R R62, SRZ ;  /* 0x00000000003e7805 */ /* 0x000fe4000001ff00 */
[----:B0-----:R-:W-:Y:S01]  /*2770*/  IADD3 R89, P5, R35, UR10, RZ ;  /* 0x0000000a23597c10 */ /* 0x001fe2000ffbe0ff */
[----:B------:R-:W-:Y:S01]  /*2780*/  USHF.L.U32 UR16, UR4, 0x6, URZ ;  /* 0x0000000604107899 */ /* 0x000fe2000800063f */
[----:B------:R-:W-:-:S02]  /*2790*/  IADD3.X R15, R15, UR11, RZ, P3, !PT ;  /* 0x0000000b0f0f7c10 */ /* 0x000fc40009ffe4ff */
[----:B------:R-:W-:Y:S01]  /*27a0*/  SHF.R.S32.HI R16, RZ, 0x1f, R11 ;  /* 0x0000001fff107819 */ /* 0x000fe2000001140b */
[----:B------:R0:W-:Y:S01]  /*27b0*/  STL [R1+0x8], R89 ;  /* 0x0000085901007387 */ /* 0x0001e20000100800 */
[----:B------:R-:W-:Y:S02]  /*27c0*/  IADD3 R11, P2, R11, UR10, RZ ;  /* 0x0000000a0b0b7c10 */ /* 0x000fe4000ff5e0ff */
[----:B------:R-:W-:Y:S02]  /*27d0*/  SHF.R.S32.HI R17, RZ, 0x1f, R31 ;  /* 0x0000001fff117819 */ /* 0x000fe4000001141f */
[----:B------:R-:W-:Y:S02]  /*27e0*/  IADD3.X R16, R16, UR11, RZ, P2, !PT ;  /* 0x0000000b10107c10 */ /* 0x000fe400097fe4ff */
[----:B------:R-:W-:Y:S02]  /*27f0*/  IADD3 R12, P1, R31, UR10, RZ ;  /* 0x0000000a1f0c7c10 */ /* 0x000fe4000ff3e0ff */
[----:B------:R-:W-:-:S02]  /*2800*/  SHF.R.S32.HI R18, RZ, 0x1f, R116 ;  /* 0x0000001fff127819 */ /* 0x000fc40000011474 */
[----:B0-----:R-:W-:Y:S02]  /*2810*/  IADD3 R89, P4, R37, UR10, RZ ;  /* 0x0000000a25597c10 */ /* 0x001fe4000ff9e0ff */
[----:B------:R-:W-:Y:S02]  /*2820*/  IADD3.X R17, R17, UR11, RZ, P1, !PT ;  /* 0x0000000b11117c10 */ /* 0x000fe40008ffe4ff */
[----:B------:R-:W-:Y:S01]  /*2830*/  IADD3 R116, P0, R116, UR10, RZ ;  /* 0x0000000a74747c10 */ /* 0x000fe2000ff1e0ff */
[----:B------:R0:W-:Y:S01]  /*2840*/  STL [R1+0x10], R89 ;  /* 0x0000105901007387 */ /* 0x0001e20000100800 */
[----:B------:R-:W-:Y:S02]  /*2850*/  SHF.R.S32.HI R121, RZ, 0x1f, R33 ;  /* 0x0000001fff797819 */ /* 0x000fe40000011421 */
[----:B------:R-:W-:Y:S02]  /*2860*/  IADD3.X R18, R18, UR11, RZ, P0, !PT ;  /* 0x0000000b12127c10 */ /* 0x000fe400087fe4ff */
[----:B------:R-:W-:-:S02]  /*2870*/  IADD3.X R121, R121, UR11, RZ, P6, !PT ;  /* 0x0000000b79797c10 */ /* 0x000fc4000b7fe4ff */
[----:B------:R-:W-:Y:S02]  /*2880*/  SHF.R.S32.HI R31, RZ, 0x1f, R35 ;  /* 0x0000001fff1f7819 */ /* 0x000fe40000011423 */
[----:B------:R-:W-:Y:S02]  /*2890*/  SHF.R.S32.HI R32, RZ, 0x1f, R37 ;  /* 0x0000001fff207819 */ /* 0x000fe40000011425 */
[----:B0-----:R-:W-:Y:S02]  /*28a0*/  IADD3 R89, P3, R39, UR10, RZ ;  /* 0x0000000a27597c10 */ /* 0x001fe4000ff7e0ff */
[----:B------:R-:W-:Y:S02]  /*28b0*/  IADD3.X R90, R31, UR11, RZ, P5, !PT ;  /* 0x0000000b1f5a7c10 */ /* 0x000fe4000affe4ff */
[----:B------:R-:W-:Y:S01]  /*28c0*/  SHF.R.S32.HI R33, RZ, 0x1f, R39 ;  /* 0x0000001fff217819 */ /* 0x000fe20000011427 */
[----:B------:R0:W-:Y:S01]  /*28d0*/  STL [R1+0x18], R89 ;  /* 0x0000185901007387 */ /* 0x0001e20000100800 */
[----:B------:R-:W-:-:S02]  /*28e0*/  SHF.R.S32.HI R34, RZ, 0x1f, R41 ;  /* 0x0000001fff227819 */ /* 0x000fc40000011429 */
[----:B------:R-:W-:Y:S02]  /*28f0*/  SHF.R.S32.HI R35, RZ, 0x1f, R43 ;  /* 0x0000001fff237819 */ /* 0x000fe4000001142b */
[----:B------:R-:W-:Y:S02]  /*2900*/  SHF.R.S32.HI R36, RZ, 0x1f, R45 ;  /* 0x0000001fff247819 */ /* 0x000fe4000001142d */
[----:B------:R-:W-:Y:S02]  /*2910*/  SHF.R.S32.HI R37, RZ, 0x1f, R47 ;  /* 0x0000001fff257819 */ /* 0x000fe4000001142f */
[----:B------:R-:W-:Y:S02]  /*2920*/  SHF.R.S32.HI R38, RZ, 0x1f, R49 ;  /* 0x0000001fff267819 */ /* 0x000fe40000011431 */
[----:B0-----:R-:W-:Y:S02]  /*2930*/  IADD3 R89, P2, R41, UR10, RZ ;  /* 0x0000000a29597c10 */ /* 0x001fe4000ff5e0ff */
[----:B------:R-:W-:-:S03]  /*2940*/  SHF.R.S32.HI R31, RZ, 0x1f, R51 ;  /* 0x0000001fff1f7819 */ /* 0x000fc60000011433 */
[----:B------:R0:W-:Y:S02]  /*2950*/  STL [R1+0x20], R89 ;  /* 0x0000205901007387 */ /* 0x0001e40000100800 */
[----:B0-----:R-:W-:-:S05]  /*2960*/  IADD3 R89, P1, R43, UR10, RZ ;  /* 0x0000000a2b597c10 */ /* 0x001fca000ff3e0ff */
[----:B------:R0:W-:Y:S02]  /*2970*/  STL [R1+0x28], R89 ;  /* 0x0000285901007387 */ /* 0x0001e40000100800 */
[----:B0-----:R-:W-:-:S05]  /*2980*/  IADD3 R89, P0, R45, UR10, RZ ;  /* 0x0000000a2d597c10 */ /* 0x001fca000ff1e0ff */
[----:B------:R0:W-:Y:S02]  /*2990*/  STL [R1+0x30], R89 ;  /* 0x0000305901007387 */ /* 0x0001e40000100800 */
[----:B0-----:R-:W-:-:S05]  /*29a0*/  IADD3 R89, P6, R47, UR10, RZ ;  /* 0x0000000a2f597c10 */ /* 0x001fca000ffde0ff */
[----:B------:R0:W-:Y:S04]  /*29b0*/  STL [R1+0x38], R89 ;  /* 0x0000385901007387 */ /* 0x0001e80000100800 */
[----:B------:R1:W-:Y:S01]  /*29c0*/  STL [R1+0x4], R90 ;  /* 0x0000045a01007387 */ /* 0x0003e20000100800 */
[----:B0-----:R-:W-:Y:S02]  /*29d0*/  IADD3 R89, P5, R49, UR10, RZ ;  /* 0x0000000a31597c10 */ /* 0x001fe4000ffbe0ff */
[----:B------:R-:W-:Y:S02]  /*29e0*/  CS2R R48, SRZ ;  /* 0x0000000000307805 */ /* 0x000fe4000001ff00 */
[----:B-1----:R-:W-:Y:S01]  /*29f0*/  IADD3.X R90, R32, UR11, RZ, P4, !PT ;  /* 0x0000000b205a7c10 */ /* 0x002fe2000a7fe4ff */
[----:B------:R0:W-:Y:S01]  /*2a00*/  STL [R1+0x40], R89 ;  /* 0x0000405901007387 */ /* 0x0001e20000100800 */
[----:B------:R-:W-:-:S03]  /*2a10*/  SHF.R.S32.HI R32, RZ, 0x1f, R53 ;  /* 0x0000001fff207819 */ /* 0x000fc60000011435 */
        /* <DEDUP_REMOVED lines=46> */
[----:B------:R0:W-:Y:S04]  /*2d00*/  STL [R1+0x80], R89 ;  /* 0x0000805901007387 */ /* 0x0001e80000100800 */
[----:B------:R1:W-:Y:S01]  /*2d10*/  STL [R1+0x4c], R90 ;  /* 0x00004c5a01007387 */ /* 0x0003e20000100800 */
[----:B0-----:R-:W-:-:S02]  /*2d20*/  IADD3 R89, P3, R30, UR10, RZ ;  /* 0x0000000a1e597c10 */ /* 0x001fc4000ff7e0ff */
[----:B------:R-:W-:Y:S02]  /*2d30*/  SHF.R.S32.HI R30, RZ, 0x1f, R29 ;  /* 0x0000001fff1e7819 */ /* 0x000fe4000001141d */
[----:B-1----:R-:W-:Y:S01]  /*2d40*/  IADD3.X R90, R33, UR11, RZ, P2, !PT ;  /* 0x0000000b215a7c10 */ /* 0x002fe200097fe4ff */
[----:B------:R0:W-:Y:S01]  /*2d50*/  STL [R1+0x88], R89 ;  /* 0x0000885901007387 */ /* 0x0001e20000100800 */
[----:B------:R-:W-:-:S03]  /*2d60*/  CS2R R32, SRZ ;  /* 0x0000000000207805 */ /* 0x000fc6000001ff00 */
[----:B------:R1:W-:Y:S01]  /*2d70*/  STL [R1+0x54], R90 ;  /* 0x0000545a01007387 */ /* 0x0003e20000100800 */
[----:B0-----:R-:W-:Y:S02]  /*2d80*/  IADD3 R89, P2, R29, UR10, RZ ;  /* 0x0000000a1d597c10 */ /* 0x001fe4000ff5e0ff */
[----:B------:R-:W-:Y:S02]  /*2d90*/  SHF.R.S32.HI R29, RZ, 0x1f, R28 ;  /* 0x0000001fff1d7819 */ /* 0x000fe4000001141c */
[----:B-1----:R-:W-:Y:S01]  /*2da0*/  IADD3.X R90, R34, UR11, RZ, P1, !PT ;  /* 0x0000000b225a7c10 */ /* 0x002fe20008ffe4ff */
[----:B------:R0:W-:Y:S01]  /*2db0*/  STL [R1+0x90], R89 ;  /* 0x0000905901007387 */ /* 0x0001e20000100800 */
[----:B------:R-:W-:-:S03]  /*2dc0*/  IADD3.X R91, R30, UR11, RZ, P2, !PT ;  /* 0x0000000b1e5b7c10 */ /* 0x000fc600097fe4ff */
[----:B------:R1:W-:Y:S01]  /*2dd0*/  STL [R1+0x5c], R90 ;  /* 0x00005c5a01007387 */ /* 0x0003e20000100800 */
[----:B0-----:R-:W-:Y:S02]  /*2de0*/  IADD3 R89, P1, R28, UR10, RZ ;  /* 0x0000000a1c597c10 */ /* 0x001fe4000ff3e0ff */
        /* <DEDUP_REMOVED lines=30> */
[----:B-1----:R-:W-:Y:S01]  /*2fd0*/  IADD3 R90, P2, R8, UR10, RZ ;  /* 0x0000000a085a7c10 */ /* 0x002fe2000ff5e0ff */
[----:B------:R0:W-:Y:S03]  /*2fe0*/  STL [R1+0xc0], R89 ;  /* 0x0000c05901007387 */ /* 0x0001e60000100800 */
[----:B------:R-:W-:Y:S01]  /*2ff0*/  IADD3.X R5, R5, UR11, RZ, P2, !PT ;  /* 0x0000000b05057c10 */ /* 0x000fe200097fe4ff */
[----:B------:R1:W-:Y:S04]  /*3000*/  STL [R1+0x8c], R91 ;  /* 0x00008c5b01007387 */ /* 0x0003e80000100800 */
[----:B------:R3:W-:Y:S01]  /*3010*/  STL [R1+0xc8], R90 ;  /* 0x0000c85a01007387 */ /* 0x0007e20000100800 */
[----:B0-----:R-:W-:-:S02]  /*3020*/  IADD3.X R89, R29, UR11, RZ, P1, !PT ;  /* 0x0000000b1d597c10 */ /* 0x001fc40008ffe4ff */
[C---:B------:R-:W-:Y:S02]  /*3030*/  IADD3 R8, P1, R7.reuse, UR6, RZ ;  /* 0x0000000607087c10 */ /* 0x040fe4000ff3e0ff */
[----:B-1----:R-:W-:Y:S01]  /*3040*/  IADD3.X R91, R26, UR11, RZ, P5, !PT ;  /* 0x0000000b1a5b7c10 */ /* 0x002fe2000affe4ff */
[----:B------:R0:W-:Y:S01]  /*3050*/  STL [R1+0x94], R89 ;  /* 0x0000945901007387 */ /* 0x0001e20000100800 */
[----:B------:R-:W-:Y:S02]  /*3060*/  LEA.HI.X.SX32 R7, R7, UR7, 0x1, P1 ;  /* 0x0000000707077c11 */ /* 0x000fe400088f0eff */
[----:B---3--:R-:W-:Y:S02]  /*3070*/  IADD3.X R90, R28, UR11, RZ, P0, !PT ;  /* 0x0000000b1c5a7c10 */ /* 0x008fe400087fe4ff */
[----:B------:R-:W-:-:S03]  /*3080*/  CS2R R28, SRZ ;  /* 0x00000000001c7805 */ /* 0x000fc6000001ff00 */
[----:B------:R1:W-:Y:S01]  /*3090*/  STL [R1+0x9c], R90 ;  /* 0x00009c5a01007387 */ /* 0x0003e20000100800 */
[----:B0-----:R-:W-:Y:S02]  /*30a0*/  IADD3.X R89, R27, UR11, RZ, P6, !PT ;  /* 0x0000000b1b597c10 */ /* 0x001fe4000b7fe4ff */
[----:B------:R-:W-:-:S03]  /*30b0*/  CS2R R26, SRZ ;  /* 0x00000000001a7805 */ /* 0x000fc6000001ff00 */
[----:B------:R0:W-:Y:S01]  /*30c0*/  STL [R1+0xa4], R89 ;  /* 0x0000a45901007387 */ /* 0x0001e20000100800 */
[----:B-1----:R-:W-:-:S03]  /*30d0*/  IADD3.X R90, R24, UR11, RZ, P4, !PT ;  /* 0x0000000b185a7c10 */ /* 0x002fc6000a7fe4ff */
[----:B------:R-:W-:Y:S04]  /*30e0*/  STL [R1+0xac], R91 ;  /* 0x0000ac5b01007387 */ /* 0x000fe80000100800 */
[----:B------:R-:W-:Y:S01]  /*30f0*/  STL [R1+0xb4], R90 ;  /* 0x0000b45a01007387 */ /* 0x000fe20000100800 */
[----:B0-----:R-:W-:Y:S02]  /*3100*/  IADD3.X R89, R25, UR11, RZ, P3, !PT ;  /* 0x0000000b19597c10 */ /* 0x001fe40009ffe4ff */
[----:B------:R-:W-:-:S03]  /*3110*/  CS2R R24, SRZ ;  /* 0x0000000000187805 */ /* 0x000fc6000001ff00 */
[----:B------:R-:W-:Y:S04]  /*3120*/  STL [R1+0xbc], R89 ;  /* 0x0000bc5901007387 */ /* 0x000fe80000100800 */
[----:B------:R0:W-:Y:S02]  /*3130*/  STL [R1+0xc4], R5 ;  /* 0x0000c40501007387 */ /* 0x0001e40000100800 */
[----:B0-----:R-:W-:Y:S01]  /*3140*/  LOP3.LUT R5, R88, 0x3f, RZ, 0xc0, !PT ;  /* 0x0000003f58057812 */ /* 0x001fe200078ec0ff */
[-C--:B--2---:R-:W-:Y:S02]  /*3150*/  IMAD R88, R19, R85.reuse, RZ ;  /* 0x0000005513587224 */ /* 0x084fe400078e02ff */
[-C--:B------:R-:W-:Y:S02]  /*3160*/  IMAD R19, R20, R85.reuse, RZ ;  /* 0x0000005514137224 */ /* 0x080fe400078e02ff */
[----:B------:R-:W-:-:S02]  /*3170*/  IMAD R20, R21, R85, RZ ;  /* 0x0000005515147224 */ /* 0x000fc400078e02ff */
[-C--:B------:R-:W-:Y:S01]  /*3180*/  IMAD R21, R22, R85.reuse, RZ ;  /* 0x0000005516157224 */ /* 0x080fe200078e02ff */
[----:B------:R0:W-:Y:S01]  /*3190*/  STL [R1+0xcc], R19 ;  /* 0x0000cc1301007387 */ /* 0x0001e20000100800 */
[-C--:B------:R-:W-:Y:S01]  /*31a0*/  IMAD R20, R75, R85.reuse, RZ ;  /* 0x000000554b147224 */ /* 0x080fe200078e02ff */
[----:B------:R-:W-:Y:S01]  /*31b0*/  CS2R R74, SRZ ;  /* 0x00000000004a7805 */ /* 0x000fe2000001ff00 */
[-C--:B------:R-:W-:Y:S02]  /*31c0*/  IMAD R21, R76, R85.reuse, RZ ;  /* 0x000000554c157224 */ /* 0x080fe400078e02ff */
[-C--:B------:R-:W-:Y:S02]  /*31d0*/  IMAD R20, R78, R85.reuse, RZ ;  /* 0x000000554e147224 */ /* 0x080fe400078e02ff */
[-C--:B------:R-:W-:Y:S01]  /*31e0*/  IMAD R21, R79, R85.reuse, RZ ;  /* 0x000000554f157224 */ /* 0x080fe200078e02ff */
[----:B------:R-:W-:Y:S01]  /*31f0*/  CS2R R78, SRZ ;  /* 0x00000000004e7805 */ /* 0x000fe2000001ff00 */
[----:B------:R-:W-:-:S02]  /*3200*/  IMAD R20, R81, R85, RZ ;  /* 0x0000005551147224 */ /* 0x000fc400078e02ff */
[-C--:B0-----:R-:W-:Y:S02]  /*3210*/  IMAD R19, R23, R85.reuse, RZ ;  /* 0x0000005517137224 */ /* 0x081fe400078e02ff */
[-C--:B------:R-:W-:Y:S01]  /*3220*/  IMAD R19, R77, R85.reuse, RZ ;  /* 0x000000554d137224 */ /* 0x080fe200078e02ff */
[----:B------:R-:W-:Y:S01]  /*3230*/  CS2R R76, SRZ ;  /* 0x00000000004c7805 */ /* 0x000fe2000001ff00 */
[-C--:B------:R-:W-:Y:S01]  /*3240*/  IMAD R19, R80, R85.reuse, RZ ;  /* 0x0000005550137224 */ /* 0x080fe200078e02ff */
[----:B------:R-:W-:Y:S01]  /*3250*/  CS2R R80, SRZ ;  /* 0x0000000000507805 */ /* 0x000fe2000001ff00 */
[-C--:B------:R-:W-:Y:S02]  /*3260*/  IMAD R19, R83, R85.reuse, RZ ;  /* 0x0000005553137224 */ /* 0x080fe400078e02ff */
[-C--:B------:R-:W-:Y:S01]  /*3270*/  IMAD R21, R82, R85.reuse, RZ ;  /* 0x0000005552157224 */ /* 0x080fe200078e02ff */
[----:B------:R-:W-:Y:S01]  /*3280*/  CS2R R82, SRZ ;  /* 0x0000000000527805 */ /* 0x000fe2000001ff00 */
[----:B------:R-:W-:-:S02]  /*3290*/  IMAD R20, R84, R85, RZ ;  /* 0x0000005554147224 */ /* 0x000fc400078e02ff */
[----:B------:R-:W-:Y:S01]  /*32a0*/  IMAD R19, R0, R85, RZ ;  /* 0x0000005500137224 */ /* 0x000fe200078e02ff */
[----:B------:R-:W-:Y:S01]  /*32b0*/  CS2R R84, SRZ ;  /* 0x0000000000547805 */ /* 0x000fe2000001ff00 */
[----:B------:R-:W-:-:S07]  /*32c0*/  IMAD R5, R5, UR4, RZ ;  /* 0x0000000405057c24 */ /* 0x000fce000f8e02ff */
.L_x_2:
[----:B------:R-:W0:Y:S01]  /*32d0*/  LDC R22, c[0x0][0x238] ;  /* 0x00008e00ff167b82 */ /* 0x000e220000000800 */
[C---:B------:R-:W-:Y:S01]  /*32e0*/  ISETP.GE.AND P0, PT, R0.reuse, UR9, PT ;  /* 0x0000000900007c0c */ /* 0x040fe2000bf06270 */
[----:B-1---5:R1:W-:Y:S01]  /*32f0*/  STL [R1+0xd8], R3 ;  /* 0x0000d80301007387 */ /* 0x0223e20000100800 */
[C---:B------:R-:W-:Y:S02]  /*3300*/  LOP3.LUT R23, R0.reuse, 0x4, RZ, 0xfc, !PT ;  /* 0x0000000400177812 */ /* 0x040fe400078efcff */
[C---:B------:R-:W-:Y:S01]  /*3310*/  LOP3.LUT R19, R0.reuse, 0x4, RZ, 0xfc, !PT ;  /* 0x0000000400137812 */ /* 0x040fe200078efcff */
[----:B------:R-:W2:Y:S01]  /*3320*/  LDL R125, [R1+0xcc] ;  /* 0x0000cc00017d7983 */ /* 0x000ea20000100800 */
[----:B------:R-:W-:Y:S01]  /*3330*/  PRMT R97, RZ, 0x7610, R97 ;  /* 0x00007610ff617816 */ /* 0x000fe20000000061 */
[----:B------:R-:W3:Y:S08]  /*3340*/  LDC R88, c[0x0][0x238] ;  /* 0x00008e00ff587b82 */ /* 0x000ef00000000800 */
[----:B------:R-:W4:Y:S01]  /*3350*/  LDC R92, c[0x0][0x238] ;  /* 0x00008e00ff5c7b82 */ /* 0x000f220000000800 */
[----:B0-----:R-:W-:-:S07]  /*3360*/  IMAD R22, R0, R22, RZ ;  /* 0x0000001600167224 */ /* 0x001fce00078e02ff */
[----:B------:R-:W0:Y:S01]  /*3370*/  LDC R93, c[0x0][0x238] ;  /* 0x00008e00ff5d7b82 */ /* 0x000e220000000800 */
[----:B------:R-:W-:Y:S01]  /*3380*/  IADD3 R20, P1, R22, R8, RZ ;  /* 0x0000000816147210 */ /* 0x000fe20007f3e0ff */
[----:B---3--:R-:W-:-:S03]  /*3390*/  IMAD R23, R23, R88, RZ ;  /* 0x0000005817177224 */ /* 0x008fc600078e02ff */
[----:B------:R-:W-:-:S03]  /*33a0*/  LEA.HI.X.SX32 R21, R22, R7, 0x1, P1 ;  /* 0x0000000716157211 */ /* 0x000fc600008f0eff */
[----:B------:R-:W3:Y:S01]  /*33b0*/  LDC R109, c[0x0][0x238] ;  /* 0x00008e00ff6d7b82 */ /* 0x000ee20000000800 */
[----:B------:R-:W-:Y:S02]  /*33c0*/  ISETP.GE.AND P1, PT, R19, UR9, PT ;  /* 0x0000000913007c0c */ /* 0x000fe4000bf26270 */
[C---:B------:R-:W-:Y:S01]  /*33d0*/  LOP3.LUT R89, R0.reuse, 0x8, RZ, 0xfc, !PT ;  /* 0x0000000800597812 */ /* 0x040fe200078efcff */
[----:B------:R1:W2:Y:S01]  /*33e0*/  @!P0 LDG.E.U8 R97, desc[UR12][R20.64] ;  /* 0x0000000c14618981 */ /* 0x0002a2000c1e1100 */
[----:B------:R-:W-:Y:S02]  /*33f0*/  PRMT R105, RZ, 0x7610, R105 ;  /* 0x00007610ff697816 */ /* 0x000fe40000000069 */
[C---:B------:R-:W-:Y:S01]  /*3400*/  LOP3.LUT R22, R0.reuse, 0xc, RZ, 0xfc, !PT ;  /* 0x0000000c00167812 */ /* 0x040fe200078efcff */
[----:B----4-:R-:W-:Y:S01]  /*3410*/  IMAD R89, R89, R92, RZ ;  /* 0x0000005c59597224 */ /* 0x010fe200078e02ff */
[C---:B------:R-:W-:Y:S01]  /*3420*/  LOP3.LUT R88, R0.reuse, 0xc, RZ, 0xfc, !PT ;  /* 0x0000000c00587812 */ /* 0x040fe200078efcff */
[----:B------:R-:W4:Y:S01]  /*3430*/  LDC R92, c[0x0][0x238] ;  /* 0x00008e00ff5c7b82 */ /* 0x000f220000000800 */
[----:B------:R-:W-:-:S02]  /*3440*/  LOP3.LUT R19, R0, 0x8, RZ, 0xfc, !PT ;  /* 0x0000000800137812 */ /* 0x000fc400078efcff */
[----:B-1----:R-:W-:-:S04]  /*3450*/  IADD3 R20, P0, R23, R8, RZ ;  /* 0x0000000817147210 */ /* 0x002fc80007f1e0ff */
[----:B------:R-:W-:Y:S02]  /*3460*/  LEA.HI.X.SX32 R21, R23, R7, 0x1, P0 ;  /* 0x0000000717157211 */ /* 0x000fe400000f0eff */
[----:B------:R-:W-:Y:S02]  /*3470*/  ISETP.GE.AND P2, PT, R22, UR9, PT ;  /* 0x0000000916007c0c */ /* 0x000fe4000bf46270 */
[----:B------:R-:W-:Y:S01]  /*3480*/  LOP3.LUT R23, R0, 0x14, RZ, 0xfc, !PT ;  /* 0x0000001400177812 */ /* 0x000fe200078efcff */
[----:B------:R1:W2:Y:S01]  /*3490*/  @!P1 LDG.E.U8 R105, desc[UR12][R20.64] ;  /* 0x0000000c14699981 */ /* 0x0002a2000c1e1100 */
[----:B------:R-:W-:Y:S01]  /*34a0*/  IADD3 R22, P1, R89, R8, RZ ;  /* 0x0000000859167210 */ /* 0x000fe20007f3e0ff */
[----:B0-----:R-:W-:Y:S01]  /*34b0*/  IMAD R88, R88, R93, RZ ;  /* 0x0000005d58587224 */ /* 0x001fe200078e02ff */
[----:B------:R-:W-:Y:S02]  /*34c0*/  ISETP.GE.AND P0, PT, R23, UR9, PT ;  /* 0x0000000917007c0c */ /* 0x000fe4000bf06270 */
[----:B------:R-:W-:-:S02]  /*34d0*/  LEA.HI.X.SX32 R23, R89, R7, 0x1, P1 ;  /* 0x0000000759177211 */ /* 0x000fc400008f0eff */
[----:B-1----:R-:W-:-:S04]  /*34e0*/  LOP3.LUT R20, R0, 0x1c, RZ, 0xfc, !PT ;  /* 0x0000001c00147812 */ /* 0x002fc800078efcff */
[----:B------:R-:W-:Y:S02]  /*34f0*/  ISETP.GE.AND P1, PT, R20, UR9, PT ;  /* 0x0000000914007c0c */ /* 0x000fe4000bf26270 */
[----:B------:R-:W-:-:S04]  /*3500*/  IADD3 R20, P6, R88, R8, RZ ;  /* 0x0000000858147210 */ /* 0x000fc80007fde0ff */
[----:B------:R-:W-:Y:S02]  /*3510*/  LEA.HI.X.SX32 R21, R88, R7, 0x1, P6 ;  /* 0x0000000758157211 */ /* 0x000fe400030f0eff */
[----:B------:R-:W0:Y:S01]  /*3520*/  LDC R88, c[0x0][0x238] ;  /* 0x00008e00ff587b82 */ /* 0x000e220000000800 */
[----:B------:R-:W-:Y:S02]  /*3530*/  LOP3.LUT R89, R0, 0x10, RZ, 0xfc, !PT ;  /* 0x0000001000597812 */ /* 0x000fe400078efcff */
[----:B------:R-:W-:-:S03]  /*3540*/  ISETP.GE.AND P5, PT, R19, UR9, PT ;  /* 0x0000000913007c0c */ /* 0x000fc6000bfa6270 */
[----:B----4-:R-:W-:Y:S02]  /*3550*/  IMAD R89, R89, R92, RZ ;  /* 0x0000005c59597224 */ /* 0x010fe400078e02ff */
[----:B------:R-:W1:Y:S01]  /*3560*/  LDC R92, c[0x0][0x238] ;  /* 0x00008e00ff5c7b82 */ /* 0x000e620000000800 */
[----:B------:R-:W-:Y:S02]  /*3570*/  LOP3.LUT R3, R0, 0x14, RZ, 0xfc, !PT ;  /* 0x0000001400037812 */ /* 0x000fe400078efcff */
[----:B------:R-:W-:Y:S02]  /*3580*/  PRMT R104, RZ, 0x7610, R104 ;  /* 0x00007610ff687816 */ /* 0x000fe40000000068 */
[----:B------:R-:W-:-:S04]  /*3590*/  PRMT R103, RZ, 0x7610, R103 ;  /* 0x00007610ff677816 */ /* 0x000fc80000000067 */
[----:B------:R4:W2:Y:S01]  /*35a0*/  @!P5 LDG.E.U8 R104, desc[UR12][R22.64] ;  /* 0x0000000c1668d981 */ /* 0x0008a2000c1e1100 */
[----:B------:R-:W-:-:S03]  /*35b0*/  LOP3.LUT R19, R0, 0x10, RZ, 0xfc, !PT ;  /* 0x0000001000137812 */ /* 0x000fc600078efcff */
[----:B------:R3:W2:Y:S01]  /*35c0*/  @!P2 LDG.E.U8 R103, desc[UR12][R20.64] ;  /* 0x0000000c1467a981 */ /* 0x0006a2000c1e1100 */
[----:B0-----:R-:W-:Y:S02]  /*35d0*/  IMAD R3, R3, R88, RZ ;  /* 0x0000005803037224 */ /* 0x001fe400078e02ff */
[----:B------:R-:W0:Y:S01]  /*35e0*/  LDC R88, c[0x0][0x238] ;  /* 0x00008e00ff587b82 */ /* 0x000e220000000800 */
[----:B----4-:R-:W-:-:S04]  /*35f0*/  IADD3 R22, P6, R89, R8, RZ ;  /* 0x0000000859167210 */ /* 0x010fc80007fde0ff */
[-C--:B------:R-:W-:Y:S02]  /*3600*/  LEA.HI.X.SX32 R23, R89, R7.reuse, 0x1, P6 ;  /* 0x0000000759177211 */ /* 0x080fe400030f0eff */
[----:B------:R-:W-:Y:S02]  /*3610*/  LOP3.LUT R89, R0, 0x18, RZ, 0xfc, !PT ;  /* 0x0000001800597812 */ /* 0x000fe400078efcff */
[----:B---3--:R-:W-:Y:S02]  /*3620*/  IADD3 R20, P6, R3, R8, RZ ;  /* 0x0000000803147210 */ /* 0x008fe40007fde0ff */
[----:B------:R-:W-:Y:S01]  /*3630*/  ISETP.GE.AND P4, PT, R19, UR9, PT ;  /* 0x0000000913007c0c */ /* 0x000fe2000bf86270 */
[----:B-1----:R-:W-:Y:S02]  /*3640*/  IMAD R89, R89, R92, RZ ;  /* 0x0000005c59597224 */ /* 0x002fe400078e02ff */
[----:B------:R-:W1:Y:S01]  /*3650*/  LDC R92, c[0x0][0x238] ;  /* 0x00008e00ff5c7b82 */ /* 0x000e620000000800 */
[----:B------:R-:W-:-:S02]  /*3660*/  LEA.HI.X.SX32 R21, R3, R7, 0x1, P6 ;  /* 0x0000000703157211 */ /* 0x000fc400030f0eff */
[----:B------:R-:W-:Y:S02]  /*3670*/  LOP3.LUT R3, R0, 0x1c, RZ, 0xfc, !PT ;  /* 0x0000001c00037812 */ /* 0x000fe400078efcff */
[----:B------:R-:W-:-:S03]  /*3680*/  PRMT R102, RZ, 0x7610, R102 ;  /* 0x00007610ff667816 */ /* 0x000fc60000000066 */
[----:B0-----:R-:W-:-:S03]  /*3690*/  IMAD R3, R3, R88, RZ ;  /* 0x0000005803037224 */ /* 0x001fc600078e02ff */
[----:B------:R0:W3:Y:S01]  /*36a0*/  @!P4 LDG.E.U8 R102, desc[UR12][R22.64] ;  /* 0x0000000c1666c981 */ /* 0x0000e2000c1e1100 */
[----:B------:R-:W4:Y:S01]  /*36b0*/  LDC R88, c[0x0][0x238] ;  /* 0x00008e00ff587b82 */ /* 0x000f220000000800 */
[----:B------:R-:W-:Y:S02]  /*36c0*/  LOP3.LUT R19, R0, 0x18, RZ, 0xfc, !PT ;  /* 0x0000001800137812 */ /* 0x000fe400078efcff */
[----:B------:R-:W-:Y:S02]  /*36d0*/  PRMT R101, RZ, 0x7610, R101 ;  /* 0x00007610ff657816 */ /* 0x000fe40000000065 */
[----:B0-----:R-:W-:-:S04]  /*36e0*/  IADD3 R22, P6, R89, R8, RZ ;  /* 0x0000000859167210 */ /* 0x001fc80007fde0ff */
[----:B------:R0:W3:Y:S01]  /*36f0*/  @!P0 LDG.E.U8 R101, desc[UR12][R20.64] ;  /* 0x0000000c14658981 */ /* 0x0000e2000c1e1100 */
[----:B------:R-:W-:Y:S02]  /*3700*/  ISETP.GE.AND P3, PT, R19, UR9, PT ;  /* 0x0000000913007c0c */ /* 0x000fe4000bf66270 */
[----:B------:R-:W-:Y:S02]  /*3710*/  LEA.HI.X.SX32 R23, R89, R7, 0x1, P6 ;  /* 0x0000000759177211 */ /* 0x000fe400030f0eff */
[----:B------:R-:W-:Y:S02]  /*3720*/  LOP3.LUT R89, R0, 0x20, RZ, 0xfc, !PT ;  /* 0x0000002000597812 */ /* 0x000fe400078efcff */
[----:B------:R-:W-:Y:S02]  /*3730*/  PRMT R100, RZ, 0x7610, R100 ;  /* 0x00007610ff647816 */ /* 0x000fe40000000064 */
[----:B0-----:R-:W-:Y:S01]  /*3740*/  IADD3 R20, P6, R3, R8, RZ ;  /* 0x0000000803147210 */ /* 0x001fe20007fde0ff */
[----:B-1----:R-:W-:-:S02]  /*3750*/  IMAD R89, R89, R92, RZ ;  /* 0x0000005c59597224 */ /* 0x002fc400078e02ff */
[----:B------:R-:W0:Y:S01]  /*3760*/  LDC R92, c[0x0][0x238] ;  /* 0x00008e00ff5c7b82 */ /* 0x000e220000000800 */
[----:B------:R-:W-:Y:S01]  /*3770*/  LEA.HI.X.SX32 R21, R3, R7, 0x1, P6 ;  /* 0x0000000703157211 */ /* 0x000fe200030f0eff */
[----:B------:R1:W3:Y:S01]  /*3780*/  @!P3 LDG.E.U8 R100, desc[UR12][R22.64] ;  /* 0x0000000c1664b981 */ /* 0x0002e2000c1e1100 */
[----:B------:R-:W-:Y:S02]  /*3790*/  LOP3.LUT R3, R0, 0x24, RZ, 0xfc, !PT ;  /* 0x0000002400037812 */ /* 0x000fe400078efcff */
[----:B------:R-:W-:-:S03]  /*37a0*/  PRMT R99, RZ, 0x7610, R99 ;  /* 0x00007610ff637816 */ /* 0x000fc60000000063 */
[----:B----4-:R-:W-:-:S03]  /*37b0*/  IMAD R3, R3, R88, RZ ;  /* 0x0000005803037224 */ /* 0x010fc600078e02ff */
[----:B------:R4:W3:Y:S01]  /*37c0*/  @!P1 LDG.E.U8 R99, desc[UR12][R20.64] ;  /* 0x0000000c14639981 */ /* 0x0008e2000c1e1100 */
[----:B-1----:R-:W-:-:S04]  /*37d0*/  IADD3 R22, P6, R89, R8, RZ ;  /* 0x0000000859167210 */ /* 0x002fc80007fde0ff */
[-C--:B------:R-:W-:Y:S02]  /*37e0*/  LEA.HI.X.SX32 R23, R89, R7.reuse, 0x1, P6 ;  /* 0x0000000759177211 */ /* 0x080fe400030f0eff */
[----:B------:R-:W-:Y:S02]  /*37f0*/  LOP3.LUT R19, R0, 0x20, RZ, 0xfc, !PT ;  /* 0x0000002000137812 */ /* 0x000fe400078efcff */
[----:B------:R-:W-:Y:S01]  /*3800*/  PRMT R98, RZ, 0x7610, R98 ;  /* 0x00007610ff627816 */ /* 0x000fe20000000062 */
[----:B------:R-:W1:Y:S01]  /*3810*/  S2R R93, SR_TID.X ;  /* 0x00000000005d7919 */ /* 0x000e620000002100 */
[C---:B----4-:R-:W-:Y:S01]  /*3820*/  IADD3 R20, P6, R3.reuse, R8, RZ ;  /* 0x0000000803147210 */ /* 0x050fe20007fde0ff */
[----:B------:R-:W4:Y:S03]  /*3830*/  LDC R89, c[0x0][0x238] ;  /* 0x00008e00ff597b82 */ /* 0x000f260000000800 */
[----:B------:R-:W-:-:S02]  /*3840*/  LEA.HI.X.SX32 R21, R3, R7, 0x1, P6 ;  /* 0x0000000703157211 */ /* 0x000fc400030f0eff */
[----:B------:R-:W-:Y:S02]  /*3850*/  LOP3.LUT R3, R0, 0x28, RZ, 0xfc, !PT ;  /* 0x0000002800037812 */ /* 0x000fe400078efcff */
[----:B------:R-:W-:-:S03]  /*3860*/  ISETP.GE.AND P5, PT, R19, UR9, PT ;  /* 0x0000000913007c0c */ /* 0x000fc6000bfa6270 */
[----:B0-----:R-:W-:Y:S02]  /*3870*/  IMAD R3, R3, R92, RZ ;  /* 0x0000005c03037224 */ /* 0x001fe400078e02ff */
[----:B------:R-:W0:Y:S01]  /*3880*/  LDC R92, c[0x0][0x238] ;  /* 0x00008e00ff5c7b82 */ /* 0x000e220000000800 */
[----:B------:R-:W-:-:S04]  /*3890*/  LOP3.LUT R19, R0, 0x24, RZ, 0xfc, !PT ;  /* 0x0000002400137812 */ /* 0x000fc800078efcff */
[----:B------:R-:W-:Y:S02]  /*38a0*/  ISETP.GE.AND P2, PT, R19, UR9, PT ;  /* 0x0000000913007c0c */ /* 0x000fe4000bf46270 */
[----:B------:R-:W-:Y:S01]  /*38b0*/  LOP3.LUT R19, R0, 0x28, RZ, 0xfc, !PT ;  /* 0x0000002800137812 */ /* 0x000fe200078efcff */
[----:B------:R1:W3:Y:S03]  /*38c0*/  @!P5 LDG.E.U8 R98, desc[UR12][R22.64] ;  /* 0x0000000c1662d981 */ /* 0x0002e6000c1e1100 */
[----:B------:R-:W-:Y:S02]  /*38d0*/  ISETP.GE.AND P4, PT, R19, UR9, PT ;  /* 0x0000000913007c0c */ /* 0x000fe4000bf86270 */
[----:B-1----:R-:W-:-:S04]  /*38e0*/  IADD3 R22, P6, R3, R8, RZ ;  /* 0x0000000803167210 */ /* 0x002fc80007fde0ff */
[----:B------:R-:W-:Y:S02]  /*38f0*/  LEA.HI.X.SX32 R23, R3, R7, 0x1, P6 ;  /* 0x0000000703177211 */ /* 0x000fe400030f0eff */
[C---:B------:R-:W-:Y:S02]  /*3900*/  LOP3.LUT R3, R0.reuse, 0x30, RZ, 0xfc, !PT ;  /* 0x0000003000037812 */ /* 0x040fe400078efcff */
[C---:B------:R-:W-:Y:S02]  /*3910*/  LOP3.LUT R19, R0.reuse, 0x2c, RZ, 0xfc, !PT ;  /* 0x0000002c00137812 */ /* 0x040fe400078efcff */
[----:B------:R-:W-:Y:S01]  /*3920*/  PRMT R124, RZ, 0x7610, R124 ;  /* 0x00007610ff7c7816 */ /* 0x000fe2000000007c */
[----:B0-----:R-:W-:Y:S01]  /*3930*/  IMAD R3, R3, R92, RZ ;  /* 0x0000005c03037224 */ /* 0x001fe200078e02ff */
[----:B------:R-:W-:Y:S02]  /*3940*/  ISETP.GE.AND P0, PT, R19, UR9, PT ;  /* 0x0000000913007c0c */ /* 0x000fe4000bf06270 */
[----:B------:R-:W-:-:S02]  /*3950*/  LOP3.LUT R19, R0, 0x30, RZ, 0xfc, !PT ;  /* 0x0000003000137812 */ /* 0x000fc400078efcff */
[----:B------:R0:W3:Y:S01]  /*3960*/  @!P4 LDG.E.U8 R124, desc[UR12][R22.64] ;  /* 0x0000000c167cc981 */ /* 0x0000e2000c1e1100 */
[C---:B------:R-:W-:Y:S02]  /*3970*/  LOP3.LUT R95, R0.reuse, 0x3c, RZ, 0xfc, !PT ;  /* 0x0000003c005f7812 */ /* 0x040fe400078efcff */
[----:B------:R-:W-:Y:S02]  /*3980*/  ISETP.GE.AND P3, PT, R19, UR9, PT ;  /* 0x0000000913007c0c */ /* 0x000fe4000bf66270 */
[----:B------:R-:W-:Y:S02]  /*3990*/  LOP3.LUT R19, R0, 0x34, RZ, 0xfc, !PT ;  /* 0x0000003400137812 */ /* 0x000fe400078efcff */
[----:B0-----:R-:W-:Y:S01]  /*39a0*/  IADD3 R22, P4, R3, R8, RZ ;  /* 0x0000000803167210 */ /* 0x001fe20007f9e0ff */
[----:B------:R-:W-:-:S03]  /*39b0*/  IMAD R95, R95, R109, RZ ;  /* 0x0000006d5f5f7224 */ /* 0x000fc600078e02ff */
[----:B------:R-:W-:Y:S02]  /*39c0*/  LEA.HI.X.SX32 R23, R3, R7, 0x1, P4 ;  /* 0x0000000703177211 */ /* 0x000fe400020f0eff */
[----:B------:R-:W3:Y:S01]  /*39d0*/  LDL.LU R3, [R1+0xc4] ;  /* 0x0000c40001037983 */ /* 0x000ee20000300800 */
[----:B------:R-:W-:-:S03]  /*39e0*/  ISETP.GE.AND P1, PT, R19, UR9, PT ;  /* 0x0000000913007c0c */ /* 0x000fc6000bf26270 */
[----:B------:R-:W3:Y:S01]  /*39f0*/  LDL R109, [R1+0xc8] ;  /* 0x0000c800016d7983 */ /* 0x000ee20000100800 */
[C---:B------:R-:W-:Y:S02]  /*3a00*/  LOP3.LUT R19, R0.reuse, 0x38, RZ, 0xfc, !PT ;  /* 0x0000003800137812 */ /* 0x040fe400078efcff */
[C---:B------:R-:W-:Y:S01]  /*3a10*/  LOP3.LUT R88, R0.reuse, 0x2c, RZ, 0xfc, !PT ;  /* 0x0000002c00587812 */ /* 0x040fe200078efcff */
[----:B------:R-:W3:Y:S01]  /*3a20*/  LDL R94, [R1+0xc0] ;  /* 0x0000c000015e7983 */ /* 0x000ee20000100800 */
[----:B------:R-:W-:Y:S02]  /*3a30*/  ISETP.GE.AND P5, PT, R19, UR9, PT ;  /* 0x0000000913007c0c */ /* 0x000fe4000bfa6270 */
[----:B------:R-:W-:Y:S01]  /*3a40*/  LOP3.LUT R19, R0, 0x3c, RZ, 0xfc, !PT ;  /* 0x0000003c00137812 */ /* 0x000fe200078efcff */
[----:B------:R-:W3:Y:S03]  /*3a50*/  LDL R92, [R1+0xbc] ;  /* 0x0000bc00015c7983 */ /* 0x000ee60000100800 */
[----:B------:R-:W-:-:S02]  /*3a60*/  ISETP.GE.AND P6, PT, R19, UR9, PT ;  /* 0x0000000913007c0c */ /* 0x000fc4000bfc6270 */
[----:B------:R-:W-:Y:S02]  /*3a70*/  LOP3.LUT R19, R93, 0x3f, RZ, 0xc0, !PT ;  /* 0x0000003f5d137812 */ /* 0x000fe400078ec0ff */
[----:B------:R-:W3:Y:S01]  /*3a80*/  LDL R93, [R1+0xb8] ;  /* 0x0000b800015d7983 */ /* 0x000ee20000100800 */
[----:B----4-:R-:W-:Y:S02]  /*3a90*/  IMAD R88, R88, R89, RZ ;  /* 0x0000005958587224 */ /* 0x010fe400078e02ff */
[----:B------:R-:W0:Y:S01]  /*3aa0*/  LDC R89, c[0x0][0x238] ;  /* 0x00008e00ff597b82 */ /* 0x000e220000000800 */
[----:B------:R-:W-:-:S06]  /*3ab0*/  PRMT R123, RZ, 0x7610, R123 ;  /* 0x00007610ff7b7816 */ /* 0x000fcc000000007b */
[----:B------:R1:W4:Y:S01]  /*3ac0*/  @!P2 LDG.E.U8 R123, desc[UR12][R20.64] ;  /* 0x0000000c147ba981 */ /* 0x000322000c1e1100 */
[----:B------:R-:W-:Y:S02]  /*3ad0*/  PRMT R122, RZ, 0x7610, R122 ;  /* 0x00007610ff7a7816 */ /* 0x000fe4000000007a */
[----:B-1----:R-:W-:-:S04]  /*3ae0*/  IADD3 R20, P2, R88, R8, RZ ;  /* 0x0000000858147210 */ /* 0x002fc80007f5e0ff */
[----:B------:R-:W-:Y:S02]  /*3af0*/  LEA.HI.X.SX32 R21, R88, R7, 0x1, P2 ;  /* 0x0000000758157211 */ /* 0x000fe400010f0eff */
[----:B------:R-:W-:-:S03]  /*3b00*/  LOP3.LUT R88, R0, 0x34, RZ, 0xfc, !PT ;  /* 0x0000003400587812 */ /* 0x000fc600078efcff */
[----:B------:R1:W4:Y:S02]  /*3b10*/  @!P0 LDG.E.U8 R122, desc[UR12][R20.64] ;  /* 0x0000000c147a8981 */ /* 0x000324000c1e1100 */
[----:B0-----:R-:W-:Y:S01]  /*3b20*/  IMAD R88, R88, R89, RZ ;  /* 0x0000005958587224 */ /* 0x001fe200078e02ff */
[----:B------:R-:W-:Y:S02]  /*3b30*/  PRMT R120, RZ, 0x7610, R120 ;  /* 0x00007610ff787816 */ /* 0x000fe40000000078 */
[----:B------:R-:W-:-:S04]  /*3b40*/  PRMT R119, RZ, 0x7610, R119 ;  /* 0x00007610ff777816 */ /* 0x000fc80000000077 */
[----:B------:R0:W4:Y:S01]  /*3b50*/  @!P3 LDG.E.U8 R120, desc[UR12][R22.64] ;  /* 0x0000000c1678b981 */ /* 0x000122000c1e1100 */
[----:B-1----:R-:W-:-:S04]  /*3b60*/  IADD3 R20, P2, R88, R8, RZ ;  /* 0x0000000858147210 */ /* 0x002fc80007f5e0ff */
[----:B------:R-:W-:-:S05]  /*3b70*/  LEA.HI.X.SX32 R21, R88, R7, 0x1, P2 ;  /* 0x0000000758157211 */ /* 0x000fca00010f0eff */
[----:B------:R3:W4:Y:S01]  /*3b80*/  @!P1 LDG.E.U8 R119, desc[UR12][R20.64] ;  /* 0x0000000c14779981 */ /* 0x000722000c1e1100 */
[-C--:B0-----:R-:W-:Y:S02]  /*3b90*/  IADD3 R22, P1, R95, R8.reuse, RZ ;  /* 0x000000085f167210 */ /* 0x081fe40007f3e0ff */
[----:B--2---:R-:W-:Y:S02]  /*3ba0*/  IADD3 R88, P2, R125, R8, RZ ;  /* 0x000000087d587210 */ /* 0x004fe40007f5e0ff */
[----:B------:R-:W-:Y:S02]  /*3bb0*/  PRMT R117, RZ, 0x7610, R117 ;  /* 0x00007610ff757816 */ /* 0x000fe40000000075 */
[-C--:B------:R-:W-:Y:S01]  /*3bc0*/  LEA.HI.X.SX32 R23, R95, R7.reuse, 0x1, P1 ;  /* 0x000000075f177211 */ /* 0x080fe200008f0eff */
[----:B------:R0:W-:Y:S01]  /*3bd0*/  STL [R1+0xe4], R8 ;  /* 0x0000e40801007387 */ /* 0x0001e20000100800 */
[----:B------:R-:W-:-:S03]  /*3be0*/  LEA.HI.X.SX32 R89, R125, R7, 0x1, P2 ;  /* 0x000000077d597211 */ /* 0x000fc600010f0eff */
[----:B------:R-:W-:Y:S04]  /*3bf0*/  STL [R1+0xdc], R7 ;  /* 0x0000dc0701007387 */ /* 0x000fe80000100800 */
[----:B------:R1:W2:Y:S04]  /*3c00*/  @!P6 LDG.E.U8 R117, desc[UR12][R22.64] ;  /* 0x0000000c1675e981 */ /* 0x0002a8000c1e1100 */
[----:B0-----:R-:W4:Y:S01]  /*3c10*/  LDL R8, [R1+0xac] ;  /* 0x0000ac0001087983 */ /* 0x001f220000100800 */
[----:B------:R-:W-:Y:S02]  /*3c20*/  SHF.R.S32.HI R125, RZ, 0x1f, R5 ;  /* 0x0000001fff7d7819 */ /* 0x000fe40000011405 */
[----:B---3--:R-:W-:-:S02]  /*3c30*/  IADD3 R20, P2, R5, R109, RZ ;  /* 0x0000006d05147210 */ /* 0x008fc40007f5e0ff */
[----:B------:R-:W3:Y:S04]  /*3c40*/  LDL R109, [R1+0xb4] ;  /* 0x0000b400016d7983 */ /* 0x000ee80000100800 */
[----:B------:R0:W-:Y:S04]  /*3c50*/  STL [R1+0xe0], R3 ;  /* 0x0000e00301007387 */ /* 0x0001e80000100800 */
[----:B------:R-:W2:Y:S01]  /*3c60*/  LDL R23, [R1+0xb0] ;  /* 0x0000b00001177983 */ /* 0x000ea20000100800 */
[----:B------:R-:W-:-:S03]  /*3c70*/  IMAD.X R21, R125, 0x1, R3, P2 ;  /* 0x000000017d157824 */ /* 0x000fc600010e0603 */
[----:B------:R-:W3:Y:S01]  /*3c80*/  LDL R95, [R1+0xa8] ;  /* 0x0000a800015f7983 */ /* 0x000ee20000100800 */
[----:B-1----:R-:W-:-:S03]  /*3c90*/  IADD3 R22, P2, R5, R93, RZ ;  /* 0x0000005d05167210 */ /* 0x002fc60007f5e0ff */
[----:B------:R-:W3:Y:S01]  /*3ca0*/  LDL R93, [R1+0xa0] ;  /* 0x0000a000015d7983 */ /* 0x000ee20000100800 */
[----:B------:R-:W-:-:S06]  /*3cb0*/  PRMT R118, RZ, 0x7610, R118 ;  /* 0x00007610ff767816 */ /* 0x000fcc0000000076 */
[----:B------:R1:W3:Y:S01]  /*3cc0*/  @!P5 LDG.E.U8 R118, desc[UR12][R88.64] ;  /* 0x0000000c5876d981 */ /* 0x0002e2000c1e1100 */
[----:B------:R-:W-:Y:S02]  /*3cd0*/  ISETP.GE.AND P0, PT, R19, UR9, PT ;  /* 0x0000000913007c0c */ /* 0x000fe4000bf06270 */
[----:B-1----:R-:W-:Y:S02]  /*3ce0*/  IADD3 R88, P1, R5, R94, RZ ;  /* 0x0000005e05587210 */ /* 0x002fe40007f3e0ff */
[----:B------:R-:W-:Y:S01]  /*3cf0*/  PRMT R115, RZ, 0x7610, R115 ;  /* 0x00007610ff737816 */ /* 0x000fe20000000073 */
[----:B------:R-:W-:Y:S02]  /*3d00*/  BAR.SYNC.DEFER_BLOCKING 0x0 ;  /* 0x0000000000007b1d */ /* 0x000fe40000010000 */
[----:B------:R-:W-:-:S04]  /*3d10*/  IMAD.X R89, R125, 0x1, R92, P1 ;  /* 0x000000017d597824 */ /* 0x000fc800008e065c */
[----:B------:R-:W3:Y:S01]  /*3d20*/  LDL R92, [R1+0xa4] ;  /* 0x0000a400015c7983 */ /* 0x000ee20000100800 */
[----:B------:R-:W-:-:S03]  /*3d30*/  PRMT R114, RZ, 0x7610, R114 ;  /* 0x00007610ff727816 */ /* 0x000fc60000000072 */
[----:B------:R-:W3:Y:S04]  /*3d40*/  LDL R94, [R1+0x98] ;  /* 0x00009800015e7983 */ /* 0x000ee80000100800 */
[----:B0-----:R-:W3:Y:S01]  /*3d50*/  LDL.LU R3, [R1+0x94] ;  /* 0x0000940001037983 */ /* 0x001ee20000300800 */
[----:B------:R-:W-:-:S03]  /*3d60*/  PRMT R112, RZ, 0x7610, R112 ;  /* 0x00007610ff707816 */ /* 0x000fc60000000070 */
[----:B------:R-:W3:Y:S04]  /*3d70*/  LDL.LU R7, [R1+0x9c] ;  /* 0x00009c0001077983 */ /* 0x000ee80000300800 */
[----:B------:R2:W3:Y:S04]  /*3d80*/  @!P0 LDG.E.U8 R115, desc[UR12][R20.64] ;  /* 0x0000000c14738981 */ /* 0x0004e8000c1e1100 */
[----:B------:R3:W3:Y:S01]  /*3d90*/  @!P0 LDG.E.U8 R114, desc[UR12][R88.64] ;  /* 0x0000000c58728981 */ /* 0x0006e2000c1e1100 */
[----:B--2---:R-:W-:-:S05]  /*3da0*/  IADD3 R20, P1, R5, R23, RZ ;  /* 0x0000001705147210 */ /* 0x004fca0007f3e0ff */
[----:B----4-:R-:W-:Y:S01]  /*3db0*/  IMAD.X R21, R125, 0x1, R8, P1 ;  /* 0x000000017d157824 */ /* 0x010fe200008e0608 */
[----:B---3--:R-:W-:Y:S01]  /*3dc0*/  IADD3 R88, P1, R5, R95, RZ ;  /* 0x0000005f05587210 */ /* 0x008fe20007f3e0ff */
[----:B------:R-:W2:Y:S01]  /*3dd0*/  LDL.LU R8, [R1+0x84] ;  /* 0x0000840001087983 */ /* 0x000ea20000300800 */
[----:B------:R-:W-:-:S03]  /*3de0*/  IMAD.X R23, R125, 0x1, R109, P2 ;  /* 0x000000017d177824 */ /* 0x000fc600010e066d */
[----:B------:R-:W3:Y:S04]  /*3df0*/  LDL R95, [R1+0x90] ;  /* 0x00009000015f7983 */ /* 0x000ee80000100800 */
[----:B------:R0:W4:Y:S02]  /*3e00*/  @!P0 LDG.E.U8 R112, desc[UR12][R20.64] ;  /* 0x0000000c14708981 */ /* 0x000124000c1e1100 */
[----:B0-----:R-:W-:Y:S02]  /*3e10*/  IADD3 R20, P2, R5, R93, RZ ;  /* 0x0000005d05147210 */ /* 0x001fe40007f5e0ff */
[----:B------:R-:W2:Y:S01]  /*3e20*/  LDL R93, [R1+0x8c] ;  /* 0x00008c00015d7983 */ /* 0x000ea20000100800 */
[----:B------:R-:W-:Y:S02]  /*3e30*/  PRMT R113, RZ, 0x7610, R113 ;  /* 0x00007610ff717816 */ /* 0x000fe40000000071 */
[----:B------:R-:W-:-:S04]  /*3e40*/  PRMT R110, RZ, 0x7610, R110 ;  /* 0x00007610ff6e7816 */ /* 0x000fc8000000006e */
[----:B------:R0:W4:Y:S01]  /*3e50*/  @!P0 LDG.E.U8 R113, desc[UR12][R22.64] ;  /* 0x0000000c16718981 */ /* 0x000122000c1e1100 */
[----:B------:R-:W-:-:S03]  /*3e60*/  IMAD.X R89, R125, 0x1, R92, P1 ;  /* 0x000000017d597824 */ /* 0x000fc600008e065c */
[----:B------:R-:W4:Y:S01]  /*3e70*/  LDL R92, [R1+0x88] ;  /* 0x00008800015c7983 */ /* 0x000f220000100800 */
[----:B0-----:R-:W-:-:S03]  /*3e80*/  IADD3 R22, P1, R5, R94, RZ ;  /* 0x0000005e05167210 */ /* 0x001fc60007f3e0ff */
[----:B------:R-:W4:Y:S01]  /*3e90*/  LDL R94, [R1+0x80] ;  /* 0x00008000015e7983 */ /* 0x000f220000100800 */
[----:B------:R-:W-:-:S03]  /*3ea0*/  IMAD.X R21, R125, 0x1, R7, P2 ;  /* 0x000000017d157824 */ /* 0x000fc600010e0607 */
[----:B------:R0:W-:Y:S01]  /*3eb0*/  STL [R1+0xe8], R7 ;  /* 0x0000e80701007387 */ /* 0x0001e20000100800 */
[----:B------:R-:W-:-:S03]  /*3ec0*/  IMAD.X R23, R125, 0x1, R3, P1 ;  /* 0x000000017d177824 */ /* 0x000fc600008e0603 */
[----:B------:R3:W4:Y:S04]  /*3ed0*/  @!P0 LDG.E.U8 R110, desc[UR12][R20.64] ;  /* 0x0000000c146e8981 */ /* 0x000728000c1e1100 */
[----:B0-----:R-:W4:Y:S04]  /*3ee0*/  LDL.LU R7, [R1+0x7c] ;  /* 0x00007c0001077983 */ /* 0x001f280000300800 */
[----:B------:R0:W-:Y:S04]  /*3ef0*/  STL [R1+0xec], R3 ;  /* 0x0000ec0301007387 */ /* 0x0001e80000100800 */
[----:B0-----:R-:W4:Y:S01]  /*3f00*/  LDL.LU R3, [R1+0x74] ;  /* 0x0000740001037983 */ /* 0x001f220000300800 */
[----:B---3--:R-:W-:-:S05]  /*3f10*/  IADD3 R20, P1, R5, R95, RZ ;  /* 0x0000005f05147210 */ /* 0x008fca0007f3e0ff */
[----:B--2---:R-:W-:Y:S02]  /*3f20*/  IMAD.X R21, R125, 0x1, R93, P1 ;  /* 0x000000017d157824 */ /* 0x004fe400008e065d */
[----:B------:R-:W2:Y:S01]  /*3f30*/  LDL R93, [R1+0x78] ;  /* 0x00007800015d7983 */ /* 0x000ea20000100800 */
[----:B------:R-:W-:-:S06]  /*3f40*/  PRMT R108, RZ, 0x7610, R108 ;  /* 0x00007610ff6c7816 */ /* 0x000fcc000000006c */
[----:B------:R4:W3:Y:S01]  /*3f50*/  @!P0 LDG.E.U8 R108, desc[UR12][R22.64] ;  /* 0x0000000c166c8981 */ /* 0x0008e2000c1e1100 */
[----:B------:R-:W-:-:S06]  /*3f60*/  PRMT R107, RZ, 0x7610, R107 ;  /* 0x00007610ff6b7816 */ /* 0x000fcc000000006b */
[----:B------:R0:W3:Y:S01]  /*3f70*/  @!P0 LDG.E.U8 R107, desc[UR12][R20.64] ;  /* 0x0000000c146b8981 */ /* 0x0000e2000c1e1100 */
[----:B----4-:R-:W-:-:S03]  /*3f80*/  IADD3 R22, P1, R5, R92, RZ ;  /* 0x0000005c05167210 */ /* 0x010fc60007f3e0ff */
[----:B------:R-:W4:Y:S02]  /*3f90*/  LDL R92, [R1+0x70] ;  /* 0x00007000015c7983 */ /* 0x000f240000100800 */
[----:B------:R-:W-:Y:S02]  /*3fa0*/  IMAD.X R23, R125, 0x1, R8, P1 ;  /* 0x000000017d177824 */ /* 0x000fe400008e0608 */
[----:B------:R1:W-:Y:S01]  /*3fb0*/  STL [R1+0xf0], R8 ;  /* 0x0000f00801007387 */ /* 0x0003e20000100800 */
[----:B0-----:R-:W-:-:S03]  /*3fc0*/  IADD3 R20, P1, R5, R94, RZ ;  /* 0x0000005e05147210 */ /* 0x001fc60007f3e0ff */
[----:B-1----:R-:W3:Y:S01]  /*3fd0*/  LDL.LU R8, [R1+0x6c] ;  /* 0x00006c0001087983 */ /* 0x002ee20000300800 */
[----:B------:R-:W-:-:S03]  /*3fe0*/  PRMT R90, RZ, 0x7610, R90 ;  /* 0x00007610ff5a7816 */ /* 0x000fc6000000005a */
[----:B------:R-:W3:Y:S01]  /*3ff0*/  LDL R94, [R1+0x68] ;  /* 0x00006800015e7983 */ /* 0x000ee20000100800 */
[----:B------:R-:W-:-:S03]  /*4000*/  IMAD.X R21, R125, 0x1, R7, P1 ;  /* 0x000000017d157824 */ /* 0x000fc600008e0607 */
[----:B------:R0:W-:Y:S04]  /*4010*/  STL [R1+0xf4], R7 ;  /* 0x0000f40701007387 */ /* 0x0001e80000100800 */
[----:B------:R2:W3:Y:S04]  /*4020*/  @!P0 LDG.E.U8 R90, desc[UR12][R20.64] ;  /* 0x0000000c145a8981 */ /* 0x0004e8000c1e1100 */
[----:B0-----:R-:W3:Y:S01]  /*4030*/  LDL.LU R7, [R1+0x64] ;  /* 0x0000640001077983 */ /* 0x001ee20000300800 */
[----:B--2---:R-:W-:-:S03]  /*4040*/  IADD3 R20, P1, R5, R93, RZ ;  /* 0x0000005d05147210 */ /* 0x004fc60007f3e0ff */
[----:B------:R-:W2:Y:S02]  /*4050*/  LDL R93, [R1+0x60] ;  /* 0x00006000015d7983 */ /* 0x000ea40000100800 */
[----:B------:R-:W-:Y:S02]  /*4060*/  IMAD.X R21, R125, 0x1, R3, P1 ;  /* 0x000000017d157824 */ /* 0x000fe400008e0603 */
[----:B------:R0:W-:Y:S04]  /*4070*/  STL [R1+0xf8], R3 ;  /* 0x0000f80301007387 */ /* 0x0001e80000100800 */
[----:B0-----:R-:W2:Y:S01]  /*4080*/  LDL.LU R3, [R1+0x5c] ;  /* 0x00005c0001037983 */ /* 0x001ea20000300800 */
[----:B------:R-:W-:-:S06]  /*4090*/  PRMT R111, RZ, 0x7610, R111 ;  /* 0x00007610ff6f7816 */ /* 0x000fcc000000006f */
[----:B------:R0:W2:Y:S02]  /*40a0*/  @!P0 LDG.E.U8 R111, desc[UR12][R88.64] ;  /* 0x0000000c586f8981 */ /* 0x0000a4000c1e1100 */
[----:B0-----:R-:W-:-:S06]  /*40b0*/  PRMT R89, RZ, 0x7610, R89 ;  /* 0x00007610ff597816 */ /* 0x001fcc0000000059 */
[----:B------:R4:W2:Y:S01]  /*40c0*/  @!P0 LDG.E.U8 R89, desc[UR12][R20.64] ;  /* 0x0000000c14598981 */ /* 0x0008a2000c1e1100 */
[----:B------:R-:W-:Y:S02]  /*40d0*/  PRMT R88, RZ, 0x7610, R88 ;  /* 0x00007610ff587816 */ /* 0x000fe40000000058 */
[----:B----4-:R-:W-:Y:S02]  /*40e0*/  IADD3 R20, P1, R5, R92, RZ ;  /* 0x0000005c05147210 */ /* 0x010fe40007f3e0ff */
[----:B------:R-:W4:Y:S03]  /*40f0*/  LDL R92, [R1+0x58] ;  /* 0x00005800015c7983 */ /* 0x000f260000100800 */
[----:B---3--:R-:W-:Y:S01]  /*4100*/  IMAD.X R21, R125, 0x1, R8, P1 ;  /* 0x000000017d157824 */ /* 0x008fe200008e0608 */
[----:B------:R0:W-:Y:S01]  /*4110*/  STL [R1+0xfc], R8 ;  /* 0x0000fc0801007387 */ /* 0x0001e20000100800 */
[----:B------:R-:W-:-:S03]  /*4120*/  PRMT R106, RZ, 0x7610, R106 ;  /* 0x00007610ff6a7816 */ /* 0x000fc6000000006a */
[----:B------:R1:W3:Y:S04]  /*4130*/  @!P0 LDG.E.U8 R88, desc[UR12][R20.64] ;  /* 0x0000000c14588981 */ /* 0x0002e8000c1e1100 */
[----:B------:R1:W3:Y:S04]  /*4140*/  @!P0 LDG.E.U8 R106, desc[UR12][R22.64] ;  /* 0x0000000c166a8981 */ /* 0x0002e8000c1e1100 */
[----:B0-----:R-:W3:Y:S01]  /*4150*/  LDL.LU R8, [R1+0x54] ;  /* 0x0000540001087983 */ /* 0x001ee20000300800 */
[----:B-1----:R-:W-:-:S03]  /*4160*/  IADD3 R20, P1, R5, R94, RZ ;  /* 0x0000005e05147210 */ /* 0x002fc60007f3e0ff */
[----:B------:R-:W3:Y:S01]  /*4170*/  LDL R94, [R1+0x50] ;  /* 0x00005000015e7983 */ /* 0x000ee20000100800 */
[----:B------:R-:W-:Y:S01]  /*4180*/  PRMT R23, RZ, 0x7610, R23 ;  /* 0x00007610ff177816 */ /* 0x000fe20000000017 */
[----:B------:R-:W-:Y:S02]  /*4190*/  IMAD.X R21, R125, 0x1, R7, P1 ;  /* 0x000000017d157824 */ /* 0x000fe400008e0607 */
[----:B------:R0:W-:Y:S04]  /*41a0*/  STL [R1+0x100], R7 ;  /* 0x0001000701007387 */ /* 0x0001e80000100800 */
[----:B------:R2:W3:Y:S04]  /*41b0*/  @!P0 LDG.E.U8 R23, desc[UR12][R20.64] ;  /* 0x0000000c14178981 */ /* 0x0004e8000c1e1100 */
[----:B0-----:R-:W3:Y:S04]  /*41c0*/  LDL.LU R7, [R1+0x4c] ;  /* 0x00004c0001077983 */ /* 0x001ee80000300800 */
[----:B------:R-:W3:Y:S01]  /*41d0*/  LDL R109, [R1+0x48] ;  /* 0x00004800016d7983 */ /* 0x000ee20000100800 */
[----:B--2---:R-:W-:-:S05]  /*41e0*/  IADD3 R20, P1, R5, R93, RZ ;  /* 0x0000005d05147210 */ /* 0x004fca0007f3e0ff */
[----:B------:R-:W-:Y:S01]  /*41f0*/  IMAD.X R21, R125, 0x1, R3, P1 ;  /* 0x000000017d157824 */ /* 0x000fe200008e0603 */
[----:B------:R0:W-:Y:S04]  /*4200*/  STL [R1+0x104], R3 ;  /* 0x0001040301007387 */ /* 0x0001e80000100800 */
[----:B0-----:R-:W2:Y:S01]  /*4210*/  LDL.LU R3, [R1+0x44] ;  /* 0x0000440001037983 */ /* 0x001ea20000300800 */
[----:B------:R-:W-:-:S03]  /*4220*/  PRMT R22, RZ, 0x7610, R22 ;  /* 0x00007610ff167816 */ /* 0x000fc60000000016 */
[----:B------:R-:W2:Y:S04]  /*4230*/  LDL R95, [R1+0x40] ;  /* 0x00004000015f7983 */ /* 0x000ea80000100800 */
[----:B------:R0:W2:Y:S02]  /*4240*/  @!P0 LDG.E.U8 R22, desc[UR12][R20.64] ;  /* 0x0000000c14168981 */ /* 0x0000a4000c1e1100 */
[----:B0-----:R-:W-:Y:S02]  /*4250*/  PRMT R21, RZ, 0x7610, R21 ;  /* 0x00007610ff157816 */ /* 0x001fe40000000015 */
[----:B----4-:R-:W-:Y:S02]  /*4260*/  IADD3 R92, P1, R5, R92, RZ ;  /* 0x0000005c055c7210 */ /* 0x010fe40007f3e0ff */
[----:B------:R-:W-:-:S03]  /*4270*/  PRMT R20, RZ, 0x7610, R20 ;  /* 0x00007610ff147816 */ /* 0x000fc60000000014 */
[----:B---3--:R-:W-:Y:S01]  /*4280*/  IMAD.X R93, R125, 0x1, R8, P1 ;  /* 0x000000017d5d7824 */ /* 0x008fe200008e0608 */
[----:B------:R0:W-:Y:S04]  /*4290*/  STL [R1+0x108], R8 ;  /* 0x0001080801007387 */ /* 0x0001e80000100800 */
[----:B------:R1:W3:Y:S04]  /*42a0*/  @!P0 LDG.E.U8 R21, desc[UR12][R92.64] ;  /* 0x0000000c5c158981 */ /* 0x0002e8000c1e1100 */
[----:B0-----:R-:W4:Y:S01]  /*42b0*/  LDL.LU R8, [R1+0x3c] ;  /* 0x00003c0001087983 */ /* 0x001f220000300800 */
[----:B-1----:R-:W-:-:S03]  /*42c0*/  IADD3 R92, P1, R5, R94, RZ ;  /* 0x0000005e055c7210 */ /* 0x002fc60007f3e0ff */
[----:B------:R-:W3:Y:S02]  /*42d0*/  LDL R94, [R1+0x38] ;  /* 0x00003800015e7983 */ /* 0x000ee40000100800 */
[----:B------:R-:W-:Y:S02]  /*42e0*/  IMAD.X R93, R125, 0x1, R7, P1 ;  /* 0x000000017d5d7824 */ /* 0x000fe400008e0607 */
[----:B------:R0:W-:Y:S04]  /*42f0*/  STL [R1+0x10c], R7 ;  /* 0x00010c0701007387 */ /* 0x0001e80000100800 */
[----:B------:R1:W3:Y:S04]  /*4300*/  @!P0 LDG.E.U8 R20, desc[UR12][R92.64] ;  /* 0x0000000c5c148981 */ /* 0x0002e8000c1e1100 */
[----:B0-----:R-:W3:Y:S01]  /*4310*/  LDL.LU R7, [R1+0x34] ;  /* 0x0000340001077983 */ /* 0x001ee20000300800 */
[----:B-1----:R-:W-:-:S03]  /*4320*/  IADD3 R92, P1, R5, R109, RZ ;  /* 0x0000006d055c7210 */ /* 0x002fc60007f3e0ff */
[----:B------:R-:W3:Y:S02]  /*4330*/  LDL R109, [R1+0x30] ;  /* 0x00003000016d7983 */ /* 0x000ee40000100800 */
[----:B--2---:R-:W-:Y:S02]  /*4340*/  IMAD.X R93, R125, 0x1, R3, P1 ;  /* 0x000000017d5d7824 */ /* 0x004fe400008e0603 */
[----:B------:R0:W-:Y:S04]  /*4350*/  STL [R1+0x110], R3 ;  /* 0x0001100301007387 */ /* 0x0001e80000100800 */
[----:B0-----:R-:W2:Y:S01]  /*4360*/  LDL.LU R3, [R1+0x2c] ;  /* 0x00002c0001037983 */ /* 0x001ea20000300800 */
[----:B------:R-:W-:-:S06]  /*4370*/  PRMT R19, RZ, 0x7610, R19 ;  /* 0x00007610ff137816 */ /* 0x000fcc0000000013 */
[----:B------:R0:W2:Y:S01]  /*4380*/  @!P0 LDG.E.U8 R19, desc[UR12][R92.64] ;  /* 0x0000000c5c138981 */ /* 0x0000a2000c1e1100 */
[----:B------:R-:W-:Y:S02]  /*4390*/  PRMT R91, RZ, 0x7610, R91 ;  /* 0x00007610ff5b7816 */ /* 0x000fe4000000005b */
[----:B0-----:R-:W-:-:S05]  /*43a0*/  IADD3 R92, P1, R5, R95, RZ ;  /* 0x0000005f055c7210 */ /* 0x001fca0007f3e0ff */
[----:B----4-:R-:W-:-:S05]  /*43b0*/  IMAD.X R93, R125, 0x1, R8, P1 ;  /* 0x000000017d5d7824 */ /* 0x010fca00008e0608 */
[----:B------:R0:W4:Y:S01]  /*43c0*/  @!P0 LDG.E.U8 R91, desc[UR12][R92.64] ;  /* 0x0000000c5c5b8981 */ /* 0x000122000c1e1100 */
[----:B---3--:R-:W-:Y:S02]  /*43d0*/  IADD3 R94, P1, R5, R94, RZ ;  /* 0x0000005e055e7210 */ /* 0x008fe40007f3e0ff */
[----:B0-----:R-:W-:-:S03]  /*43e0*/  PRMT R92, RZ, 0x7610, R92 ;  /* 0x00007610ff5c7816 */ /* 0x001fc6000000005c */
[----:B------:R-:W-:-:S05]  /*43f0*/  IMAD.X R95, R125, 0x1, R7, P1 ;  /* 0x000000017d5f7824 */ /* 0x000fca00008e0607 */
[----:B------:R0:W3:Y:S01]  /*4400*/  @!P0 LDG.E.U8 R92, desc[UR12][R94.64] ;  /* 0x0000000c5e5c8981 */ /* 0x0000e2000c1e1100 */
[----:B------:R-:W-:-:S03]  /*4410*/  PRMT R93, RZ, 0x7610, R93 ;  /* 0x00007610ff5d7816 */ /* 0x000fc6000000005d */
[----:B------:R1:W-:Y:S01]  /*4420*/  STL [R1+0x114], R8 ;  /* 0x0001140801007387 */ /* 0x0003e20000100800 */
[----:B0-----:R-:W-:-:S03]  /*4430*/  IADD3 R94, P1, R5, R109, RZ ;  /* 0x0000006d055e7210 */ /* 0x001fc60007f3e0ff */
[----:B-1----:R-:W4:Y:S04]  /*4440*/  LDL.LU R8, [R1+0x24] ;  /* 0x0000240001087983 */ /* 0x002f280000300800 */
[----:B------:R0:W-:Y:S04]  /*4450*/  STL [R1+0x118], R7 ;  /* 0x0001180701007387 */ /* 0x0001e80000100800 */
[----:B0-----:R-:W3:Y:S01]  /*4460*/  LDL.LU R7, [R1+0x14] ;  /* 0x0000140001077983 */ /* 0x001ee20000300800 */
[----:B--2---:R-:W-:-:S03]  /*4470*/  IMAD.X R95, R125, 0x1, R3, P1 ;  /* 0x000000017d5f7824 */ /* 0x004fc600008e0603 */
[----:B------:R0:W-:Y:S04]  /*4480*/  STL [R1+0x11c], R3 ;  /* 0x00011c0301007387 */ /* 0x0001e80000100800 */
[----:B------:R1:W2:Y:S04]  /*4490*/  @!P0 LDG.E.U8 R93, desc[UR12][R94.64] ;  /* 0x0000000c5e5d8981 */ /* 0x0002a8000c1e1100 */
[----:B0-----:R-:W2:Y:S04]  /*44a0*/  LDL.LU R3, [R1+0xc] ;  /* 0x00000c0001037983 */ /* 0x001ea80000300800 */
[----:B------:R-:W3:Y:S01]  /*44b0*/  LDL R95, [R1+0x28] ;  /* 0x00002800015f7983 */ /* 0x000ee20000100800 */
[----:B-1----:R-:W0:Y:S01]  /*44c0*/  S2R R94, SR_TID.X ;  /* 0x00000000005e7919 */ /* 0x002e220000002100 */
[----:B------:R-:W-:Y:S01]  /*44d0*/  PRMT R96, RZ, 0x7610, R96 ;  /* 0x00007610ff607816 */ /* 0x000fe20000000060 */
[C---:B0-----:R-:W-:Y:S01]  /*44e0*/  IMAD.SHL.U32 R109, R94.reuse, 0x8, RZ ;  /* 0x000000085e6d7824 */ /* 0x041fe200078e00ff */
[----:B------:R-:W-:-:S04]  /*44f0*/  LOP3.LUT R94, R94, 0x7f, RZ, 0xc0, !PT ;  /* 0x0000007f5e5e7812 */ /* 0x000fc800078ec0ff */
[----:B------:R-:W-:-:S05]  /*4500*/  LOP3.LUT R109, R109, 0x30, RZ, 0xc0, !PT ;  /* 0x000000306d6d7812 */ /* 0x000fca00078ec0ff */
[----:B------:R-:W-:-:S05]  /*4510*/  IMAD R109, R94, 0x40, R109 ;  /* 0x000000405e6d7824 */ /* 0x000fca00078e026d */
[----:B------:R-:W-:Y:S01]  /*4520*/  LOP3.LUT R109, R109, R0, RZ, 0xfc, !PT ;  /* 0x000000006d6d7212 */ /* 0x000fe200078efcff */
[----:B----4-:R0:W-:Y:S01]  /*4530*/  STL [R1+0x120], R8 ;  /* 0x0001200801007387 */ /* 0x0101e20000100800 */
[----:B---3--:R-:W-:-:S05]  /*4540*/  IADD3 R94, P1, R5, R95, RZ ;  /* 0x0000005f055e7210 */ /* 0x008fca0007f3e0ff */
[----:B------:R-:W-:Y:S02]  /*4550*/  IMAD.X R95, R125, 0x1, R8, P1 ;  /* 0x000000017d5f7824 */ /* 0x000fe400008e0608 */
[----:B0-----:R-:W3:Y:S04]  /*4560*/  LDL.LU R8, [R1+0x4] ;  /* 0x0000040001087983 */ /* 0x001ee80000300800 */
[----:B------:R0:W4:Y:S04]  /*4570*/  @!P0 LDG.E.U8 R96, desc[UR12][R94.64] ;  /* 0x0000000c5e608981 */ /* 0x000128000c1e1100 */
[----:B------:R-:W0:Y:S04]  /*4580*/  LDL R95, [R1+0x20] ;  /* 0x00002000015f7983 */ /* 0x000e280000100800 */
[----:B------:R-:W2:Y:S04]  /*4590*/  LDL.LU R0, [R1+0x1c] ;  /* 0x00001c0001007983 */ /* 0x000ea80000300800 */
[----:B------:R1:W-:Y:S02]  /*45a0*/  STS.U8 [R109+UR8+0x4000], R97 ;  /* 0x004000616d007988 */ /* 0x0003e40008000008 */
[----:B-1----:R-:W-:-:S02]  /*45b0*/  PRMT R97, RZ, 0x7610, R97 ;  /* 0x00007610ff617816 */ /* 0x002fc40000000061 */
[----:B0-----:R-:W-:-:S05]  /*45c0*/  IADD3 R94, P1, R5, R95, RZ ;  /* 0x0000005f055e7210 */ /* 0x001fca0007f3e0ff */
[----:B--2---:R-:W-:Y:S01]  /*45d0*/  IMAD.X R95, R125, 0x1, R0, P1 ;  /* 0x000000017d5f7824 */ /* 0x004fe200008e0600 */
[----:B------:R0:W-:Y:S04]  /*45e0*/  STL [R1+0x124], R0 ;  /* 0x0001240001007387 */ /* 0x0001e80000100800 */
[----:B------:R1:W2:Y:S04]  /*45f0*/  @!P0 LDG.E.U8 R97, desc[UR12][R94.64] ;  /* 0x0000000c5e618981 */ /* 0x0002a8000c1e1100 */
[----:B0-----:R-:W3:Y:S04]  /*4600*/  LDL.LU R0, [R1+0x10] ;  /* 0x0000100001007983 */ /* 0x001ee80000300800 */
[----:B------:R-:W1:Y:S04]  /*4610*/  LDL R95, [R1+0x18] ;  /* 0x00001800015f7983 */ /* 0x000e680000100800 */
[----:B------:R0:W-:Y:S02]  /*4620*/  STS.U8 [R109+UR8+0x4004], R105 ;  /* 0x004004696d007988 */ /* 0x0001e40008000008 */
[----:B0-----:R-:W-:-:S02]  /*4630*/  PRMT R105, RZ, 0x7610, R105 ;  /* 0x00007610ff697816 */ /* 0x001fc40000000069 */
[----:B------:R0:W-:Y:S04]  /*4640*/  STS.U8 [R109+UR8+0x4008], R104 ;  /* 0x004008686d007988 */ /* 0x0001e80008000008 */
[----:B------:R4:W-:Y:S01]  /*4650*/  STL [R1+0x128], R7 ;  /* 0x0001280701007387 */ /* 0x0009e20000100800 */
[----:B0-----:R-:W-:Y:S02]  /*4660*/  PRMT R104, RZ, 0x7610, R104 ;  /* 0x00007610ff687816 */ /* 0x001fe40000000068 */
[----:B-1----:R-:W-:-:S05]  /*4670*/  IADD3 R94, P1, R5, R95, RZ ;  /* 0x0000005f055e7210 */ /* 0x002fca0007f3e0ff */
[----:B------:R-:W-:Y:S02]  /*4680*/  IMAD.X R95, R125, 0x1, R7, P1 ;  /* 0x000000017d5f7824 */ /* 0x000fe400008e0607 */
[----:B----4-:R-:W4:Y:S04]  /*4690*/  LDL.LU R7, [R1] ;  /* 0x0000000001077983 */ /* 0x010f280000300800 */
[----:B------:R3:W2:Y:S02]  /*46a0*/  @!P0 LDG.E.U8 R105, desc[UR12][R94.64] ;  /* 0x0000000c5e698981 */ /* 0x0006a4000c1e1100 */
[----:B---3--:R-:W-:-:S05]  /*46b0*/  IADD3 R94, P1, R5, R0, RZ ;  /* 0x00000000055e7210 */ /* 0x008fca0007f3e0ff */
[----:B------:R-:W-:-:S05]  /*46c0*/  IMAD.X R95, R125, 0x1, R3, P1 ;  /* 0x000000017d5f7824 */ /* 0x000fca00008e0603 */
[----:B------:R0:W3:Y:S04]  /*46d0*/  @!P0 LDG.E.U8 R104, desc[UR12][R94.64] ;  /* 0x0000000c5e688981 */ /* 0x0000e8000c1e1100 */
[----:B------:R-:W0:Y:S04]  /*46e0*/  LDL R95, [R1+0x8] ;  /* 0x00000800015f7983 */ /* 0x000e280000100800 */
[----:B------:R1:W-:Y:S02]  /*46f0*/  STS.U8 [R109+UR8+0x400c], R103 ;  /* 0x00400c676d007988 */ /* 0x0003e40008000008 */
[----:B-1----:R-:W-:-:S05]  /*4700*/  LOP3.LUT R103, R109, 0x10, RZ, 0x3c, !PT ;  /* 0x000000106d677812 */ /* 0x002fca00078e3cff */
[----:B------:R1:W-:Y:S02]  /*4710*/  STS.U8 [R103+UR8+0x4000], R102 ;  /* 0x0040006667007988 */ /* 0x0003e40008000008 */
[----:B-1----:R-:W-:Y:S02]  /*4720*/  PRMT R102, RZ, 0x7610, R102 ;  /* 0x00007610ff667816 */ /* 0x002fe40000000066 */
[----:B------:R1:W-:Y:S02]  /*4730*/  STS.U8 [R103+UR8+0x4004], R101 ;  /* 0x0040046567007988 */ /* 0x0003e40008000008 */
[----:B-1----:R-:W-:Y:S02]  /*4740*/  PRMT R101, RZ, 0x7610, R101 ;  /* 0x00007610ff657816 */ /* 0x002fe40000000065 */
[----:B------:R1:W-:Y:S02]  /*4750*/  STS.U8 [R103+UR8+0x4008], R100 ;  /* 0x0040086467007988 */ /* 0x0003e40008000008 */
[----:B-1----:R-:W-:-:S02]  /*4760*/  PRMT R100, RZ, 0x7610, R100 ;  /* 0x00007610ff647816 */ /* 0x002fc40000000064 */
[----:B------:R1:W-:Y:S02]  /*4770*/  STS.U8 [R103+UR8+0x400c], R99 ;  /* 0x00400c6367007988 */ /* 0x0003e40008000008 */
[----:B-1----:R-:W-:Y:S02]  /*4780*/  PRMT R99, RZ, 0x7610, R99 ;  /* 0x00007610ff637816 */ /* 0x002fe40000000063 */
[----:B------:R-:W-:Y:S02]  /*4790*/  PRMT R103, RZ, 0x7610, R103 ;  /* 0x00007610ff677816 */ /* 0x000fe40000000067 */
[----:B------:R-:W-:-:S05]  /*47a0*/  LOP3.LUT R109, R109, 0x20, RZ, 0x3c, !PT ;  /* 0x000000206d6d7812 */ /* 0x000fca00078e3cff */
[----:B------:R1:W-:Y:S02]  /*47b0*/  STS.U8 [R109+UR8+0x4000], R98 ;  /* 0x004000626d007988 */ /* 0x0003e40008000008 */
[----:B-1----:R-:W-:Y:S02]  /*47c0*/  PRMT R98, RZ, 0x7610, R98 ;  /* 0x00007610ff627816 */ /* 0x002fe40000000062 */
[----:B------:R1:W-:Y:S02]  /*47d0*/  STS.U8 [R109+UR8+0x4004], R123 ;  /* 0x0040047b6d007988 */ /* 0x0003e40008000008 */
[----:B-1----:R-:W-:Y:S02]  /*47e0*/  PRMT R123, RZ, 0x7610, R123 ;  /* 0x00007610ff7b7816 */ /* 0x002fe4000000007b */
[----:B0-----:R-:W-:-:S05]  /*47f0*/  IADD3 R94, P1, R5, R95, RZ ;  /* 0x0000005f055e7210 */ /* 0x001fca0007f3e0ff */
[----:B------:R-:W-:-:S05]  /*4800*/  IMAD.X R95, R125, 0x1, R8, P1 ;  /* 0x000000017d5f7824 */ /* 0x000fca00008e0608 */
[----:B------:R4:W3:Y:S02]  /*4810*/  @!P0 LDG.E.U8 R102, desc[UR12][R94.64] ;  /* 0x0000000c5e668981 */ /* 0x0008e4000c1e1100 */
[----:B----4-:R-:W-:-:S05]  /*4820*/  IADD3 R94, P1, R5, R7, RZ ;  /* 0x00000007055e7210 */ /* 0x010fca0007f3e0ff */
[----:B------:R-:W-:-:S05]  /*4830*/  IMAD.X R95, R125, 0x1, R121, P1 ;  /* 0x000000017d5f7824 */ /* 0x000fca00008e0679 */
[----:B------:R0:W4:Y:S02]  /*4840*/  @!P0 LDG.E.U8 R101, desc[UR12][R94.64] ;  /* 0x0000000c5e658981 */ /* 0x000124000c1e1100 */
[----:B0-----:R-:W-:-:S05]  /*4850*/  IADD3 R94, P1, R5, R116, RZ ;  /* 0x00000074055e7210 */ /* 0x001fca0007f3e0ff */
        /* <DEDUP_REMOVED lines=15> */
[----:B------:R-:W-:Y:S01]  /*4950*/  IMAD.X R95, R125, 0x1, R13, P1 ;  /* 0x000000017d5f7824 */ /* 0x000fe200008e060d */
[----:B------:R-:W-:-:S06]  /*4960*/  PRMT R125, RZ, 0x7610, R125 ;  /* 0x00007610ff7d7816 */ /* 0x000fcc000000007d */
[----:B------:R0:W4:Y:S02]  /*4970*/  @!P0 LDG.E.U8 R125, desc[UR12][R94.64] ;  /* 0x0000000c5e7d8981 */ /* 0x000124000c1e1100 */
[----:B0-----:R-:W0:Y:S02]  /*4980*/  S2R R95, SR_TID.X ;  /* 0x00000000005f7919 */ /* 0x001e240000002100 */
[----:B------:R1:W-:Y:S04]  /*4990*/  STS.U8 [R109+UR8+0x400c], R122 ;  /* 0x00400c7a6d007988 */ /* 0x0003e80008000008 */
[----:B------:R2:W-:Y:S04]  /*49a0*/  STS.U8 [R109+UR8+0x4008], R124 ;  /* 0x0040087c6d007988 */ /* 0x0005e80008000008 */
[----:B-1----:R-:W4:Y:S04]  /*49b0*/  LDL.LU R122, [R1+0x8] ;  /* 0x00000800017a7983 */ /* 0x002f280000300800 */
[----:B--2---:R-:W2:Y:S04]  /*49c0*/  LDL.LU R109, [R1+0x18] ;  /* 0x00001800016d7983 */ /* 0x004ea80000300800 */
[----:B------:R-:W2:Y:S01]  /*49d0*/  LDL.LU R124, [R1+0x20] ;  /* 0x00002000017c7983 */ /* 0x000ea20000300800 */
[----:B0-----:R-:W-:-:S04]  /*49e0*/  LOP3.LUT R94, R95, 0x180, RZ, 0xc0, !PT ;  /* 0x000001805f5e7812 */ /* 0x001fc800078ec0ff */
[----:B------:R-:W-:Y:S01]  /*49f0*/  SHF.R.U32.HI R94, RZ, 0x3, R94 ;  /* 0x00000003ff5e7819 */ /* 0x000fe2000001165e */
[----:B------:R0:W-:Y:S03]  /*4a00*/  STS.U8 [R2+UR8+0x4004], R119 ;  /* 0x0040047702007988 */ /* 0x0001e60008000008 */
[----:B------:R-:W-:Y:S01]  /*4a10*/  LOP3.LUT R94, R94, 0x1ff, R95, 0x78, !PT ;  /* 0x000001ff5e5e7812 */ /* 0x000fe200078e785f */
[----:B------:R1:W-:Y:S04]  /*4a20*/  STS.U8 [R2+UR8+0x4008], R118 ;  /* 0x0040087602007988 */ /* 0x0003e80008000008 */
[----:B------:R-:W2:Y:S04]  /*4a30*/  LDL.LU R95, [R1+0x28] ;  /* 0x00002800015f7983 */ /* 0x000ea80000300800 */
[----:B0-----:R-:W2:Y:S04]  /*4a40*/  LDL.LU R119, [R1+0x50] ;  /* 0x0000500001777983 */ /* 0x001ea80000300800 */
[----:B------:R-:W-:Y:S04]  /*4a50*/  STS.U8 [R2+UR8+0x4000], R120 ;  /* 0x0040007802007988 */ /* 0x000fe80008000008 */
[----:B-1----:R-:W2:Y:S04]  /*4a60*/  LDL.LU R118, [R1+0x48] ;  /* 0x0000480001767983 */ /* 0x002ea80000300800 */
[----:B------:R0:W-:Y:S04]  /*4a70*/  STS.U8 [R2+UR8+0x400c], R117 ;  /* 0x00400c7502007988 */ /* 0x0001e80008000008 */
[----:B------:R1:W-:Y:S04]  /*4a80*/  STS.U8 [R94+UR8], R115 ;  /* 0x000000735e007988 */ /* 0x0003e80008000008 */
[----:B------:R1:W-:Y:S04]  /*4a90*/  STS.U8 [R94+UR8+0x200], R114 ;  /* 0x000200725e007988 */ /* 0x0003e80008000008 */
[----:B0-----:R-:W2:Y:S04]  /*4aa0*/  LDL.LU R117, [R1+0x40] ;  /* 0x0000400001757983 */ /* 0x001ea80000300800 */
[----:B-1----:R-:W2:Y:S04]  /*4ab0*/  LDL.LU R115, [R1+0x38] ;  /* 0x0000380001737983 */ /* 0x002ea80000300800 */
[----:B------:R-:W2:Y:S01]  /*4ac0*/  LDL.LU R114, [R1+0x30] ;  /* 0x0000300001727983 */ /* 0x000ea20000300800 */
[----:B------:R-:W-:-:S05]  /*4ad0*/  IADD3 R7, P6, R7, UR16, RZ ;  /* 0x0000001007077c10 */ /* 0x000fca000ffde0ff */
[----:B------:R0:W-:Y:S04]  /*4ae0*/  STL [R1], R7 ;  /* 0x0000000701007387 */ /* 0x0001e80000100800 */
[----:B0-----:R-:W2:Y:S04]  /*4af0*/  LDL.LU R7, [R1+0x128] ;  /* 0x0001280001077983 */ /* 0x001ea80000300800 */
[----:B------:R-:W-:Y:S04]  /*4b00*/  STS.U8 [R94+UR8+0x400], R113 ;  /* 0x000400715e007988 */ /* 0x000fe80008000008 */
        /* <DEDUP_REMOVED lines=13> */
[----:B------:R0:W-:Y:S04]  /*4be0*/  STS.U8 [R94+UR8+0x2000], R19 ;  /* 0x002000135e007988 */ /* 0x0001e80008000008 */
[----:B------:R-:W-:Y:S04]  /*4bf0*/  STS.U8 [R94+UR8+0x2200], R91 ;  /* 0x0022005b5e007988 */ /* 0x000fe80008000008 */
[----:B------:R-:W-:Y:S01]  /*4c00*/  STS.U8 [R94+UR8+0x2400], R92 ;  /* 0x0024005c5e007988 */ /* 0x000fe20008000008 */
[----:B------:R-:W-:Y:S01]  /*4c10*/  USHF.L.U32 UR4, UR15, 0x6, URZ ;  /* 0x000000060f047899 */ /* 0x000fe2000800063f */
[----:B------:R-:W-:-:S02]  /*4c20*/  UMOV UR7, 0x80000020 ;  /* 0x8000002000077882 */ /* 0x000fc40000000000 */
[----:B------:R-:W-:Y:S04]  /*4c30*/  STS.U8 [R94+UR8+0x2600], R93 ;  /* 0x0026005d5e007988 */ /* 0x000fe80008000008 */
[----:B------:R-:W-:Y:S04]  /*4c40*/  STS.U8 [R94+UR8+0x2800], R96 ;  /* 0x002800605e007988 */ /* 0x000fe80008000008 */
[----:B------:R-:W-:Y:S04]  /*4c50*/  STS.U8 [R94+UR8+0x2a00], R97 ;  /* 0x002a00615e007988 */ /* 0x000fe80008000008 */
[----:B------:R-:W-:Y:S04]  /*4c60*/  STS.U8 [R94+UR8+0x2c00], R105 ;  /* 0x002c00695e007988 */ /* 0x000fe80008000008 */
[----:B---3--:R-:W-:Y:S04]  /*4c70*/  STS.U8 [R94+UR8+0x2e00], R104 ;  /* 0x002e00685e007988 */ /* 0x008fe80008000008 */
[----:B------:R-:W-:Y:S04]  /*4c80*/  STS.U8 [R94+UR8+0x3000], R102 ;  /* 0x003000665e007988 */ /* 0x000fe80008000008 */
[----:B----4-:R-:W-:Y:S04]  /*4c90*/  STS.U8 [R94+UR8+0x3200], R101 ;  /* 0x003200655e007988 */ /* 0x010fe80008000008 */
[----:B------:R-:W-:Y:S04]  /*4ca0*/  STS.U8 [R94+UR8+0x3400], R100 ;  /* 0x003400645e007988 */ /* 0x000fe80008000008 */
[----:B------:R-:W-:Y:S04]  /*4cb0*/  STS.U8 [R94+UR8+0x3600], R99 ;  /* 0x003600635e007988 */ /* 0x000fe80008000008 */
[----:B------:R-:W-:Y:S04]  /*4cc0*/  STS.U8 [R94+UR8+0x3800], R103 ;  /* 0x003800675e007988 */ /* 0x000fe80008000008 */
[----:B------:R-:W-:Y:S04]  /*4cd0*/  STS.U8 [R94+UR8+0x3a00], R98 ;  /* 0x003a00625e007988 */ /* 0x000fe80008000008 */
[----:B------:R-:W-:Y:S04]  /*4ce0*/  STS.U8 [R94+UR8+0x3c00], R123 ;  /* 0x003c007b5e007988 */ /* 0x000fe80008000008 */
[----:B------:R-:W-:Y:S01]  /*4cf0*/  STS.U8 [R94+UR8+0x3e00], R125 ;  /* 0x003e007d5e007988 */ /* 0x000fe20008000008 */
[----:B------:R-:W-:Y:S01]  /*4d00*/  UMOV UR10, 0xfffffffe ;  /* 0xfffffffe000a7882 */ /* 0x000fe20000000000 */
[----:B------:R-:W-:Y:S01]  /*4d10*/  UMOV UR11, 0x7fffffdf ;  /* 0x7fffffdf000b7882 */ /* 0x000fe20000000000 */
[----:B------:R-:W-:Y:S01]  /*4d20*/  IADD3 R4, P0, R4, UR16, RZ ;  /* 0x0000001004047c10 */ /* 0x000fe2000ff1e0ff */
[----:B------:R1:W-:Y:S06]  /*4d30*/  MEMBAR.ALL.CTA ;  /* 0x0000000000007992 */ /* 0x0003ec0000008000 */
[----:B-1----:R-:W1:Y:S01]  /*4d40*/  FENCE.VIEW.ASYNC.S ;  /* 0x00000000000073c6 */ /* 0x002e620000000000 */
[----:B------:R-:W-:Y:S01]  /*4d50*/  ULOP3.LUT UR5, UR4, 0x100, URZ, 0xc0, !UPT ;  /* 0x0000010004057892 */ /* 0x000fe2000f8ec03f */
[----:B------:R-:W-:Y:S01]  /*4d60*/  IADD3 R9, P1, R9, UR16, RZ ;  /* 0x0000001009097c10 */ /* 0x000fe2000ff3e0ff */
[----:B------:R-:W-:Y:S01]  /*4d70*/  ULOP3.LUT UR4, UR4, 0x200, URZ, 0xc0, !UPT ;  /* 0x0000020004047892 */ /* 0x000fe2000f8ec03f */
[----:B------:R-:W-:Y:S01]  /*4d80*/  IADD3 R10, P2, R10, UR16, RZ ;  /* 0x000000100a0a7c10 */ /* 0x000fe2000ff5e0ff */
[----:B------:R-:W-:Y:S01]  /*4d90*/  ULEA.HI UR5, UR14, UR5, URZ, 0x1c ;  /* 0x000000050e057291 */ /* 0x000fe2000f8fe03f */
[----:B------:R-:W-:Y:S01]  /*4da0*/  IADD3 R11, P3, R11, UR16, RZ ;  /* 0x000000100b0b7c10 */ /* 0x000fe2000ff7e0ff */
[----:B------:R-:W-:Y:S01]  /*4db0*/  ULEA.HI UR6, UR8, UR4, URZ, 0x1c ;  /* 0x0000000408067291 */ /* 0x000fe2000f8fe03f */
[----:B------:R-:W-:Y:S01]  /*4dc0*/  IADD3 R12, P4, R12, UR16, RZ ;  /* 0x000000100c0c7c10 */ /* 0x000fe2000ff9e0ff */
[----:B------:R-:W3:Y:S01]  /*4dd0*/  LDL.LU R120, [R1+0x58] ;  /* 0x0000580001787983 */ /* 0x000ee20000300800 */
[----:B-1----:R-:W-:Y:S01]  /*4de0*/  BAR.SYNC.DEFER_BLOCKING 0x0 ;  /* 0x0000000000007b1d */ /* 0x002fe20000010000 */
[----:B------:R-:W-:-:S02]  /*4df0*/  ULOP3.LUT UR4, UR5, 0x3fff, URZ, 0xc0, !UPT ;  /* 0x00003fff05047892 */ /* 0x000fc4000f8ec03f */
[----:B------:R-:W-:-:S03]  /*4e00*/  ULOP3.LUT UR6, UR6, 0x3fff, URZ, 0xc0, !UPT ;  /* 0x00003fff06067892 */ /* 0x000fc6000f8ec03f */
[----:B------:R-:W-:Y:S01]  /*4e10*/  UMOV UR5, 0x80000020 ;  /* 0x8000002000057882 */ /* 0x000fe20000000000 */
[----:B------:R-:W-:Y:S01]  /*4e20*/  IADD3 R116, P5, R116, UR16, RZ ;  /* 0x0000001074747c10 */ /* 0x000fe2000ffbe0ff */
[----:B0-----:R-:W0:Y:S01]  /*4e30*/  LDC R19, c[0x0][0x238] ;  /* 0x00008e00ff137b82 */ /* 0x001e220000000800 */
[----:B------:R-:W-:-:S06]  /*4e40*/  WARPGROUP.ARRIVE ;  /* 0x00000000000079c5 */ /* 0x000fcc0000000000 */
[----:B------:R-:W-:Y:S01]  /*4e50*/  QGMMA.64x128x32.F32.E4M3.E4M3 R24, gdesc[UR4], R24 ;  /* 0x01e00000041879f3 */ /* 0x000fe20008700818 */
[----:B------:R-:W-:Y:S01]  /*4e60*/  UMOV UR5, URZ ;  /* 0x0000003f00057c82 */ /* 0x000fe20008000000 */
[----:B------:R-:W-:Y:S01]  /*4e70*/  UMOV UR7, URZ ;  /* 0x0000003f00077c82 */ /* 0x000fe20008000000 */
[----:B------:R-:W-:Y:S02]  /*4e80*/  UIADD3.64 UR4, UR4, -UR10, URZ ;  /* 0x8000000a04047297 */ /* 0x000fe4000fffe03f */
[----:B------:R-:W-:-:S09]  /*4e90*/  UIADD3.64 UR6, UR6, -UR10, URZ ;  /* 0x8000000a06067297 */ /* 0x000fd2000fffe03f */
[----:B------:R-:W-:Y:S01]  /*4ea0*/  QGMMA.64x128x32.F32.E4M3.E4M3 R24, gdesc[UR4], R24, gsb0 ;  /* 0x01e00000041879f3 */ /* 0x000fe20008000818 */
[----:B------:R-:W-:-:S06]  /*4eb0*/  USHF.R.S32.HI UR4, URZ, 0x1f, UR16 ;  /* 0x0000001f3f047899 */ /* 0x000fcc0008011410 */
[----:B------:R-:W-:Y:S02]  /*4ec0*/  IADD3.X R13, R13, UR4, RZ, P0, !PT ;  /* 0x000000040d0d7c10 */ /* 0x000fe400087fe4ff */
[----:B------:R-:W-:Y:S02]  /*4ed0*/  IADD3 R122, P0, R122, UR16, RZ ;  /* 0x000000107a7a7c10 */ /* 0x000fe4000ff1e0ff */
[----:B------:R-:W-:Y:S02]  /*4ee0*/  IADD3.X R14, R14, UR4, RZ, P1, !PT ;  /* 0x000000040e0e7c10 */ /* 0x000fe40008ffe4ff */
[----:B------:R-:W-:Y:S02]  /*4ef0*/  IADD3 R0, P1, R0, UR16, RZ ;  /* 0x0000001000007c10 */ /* 0x000fe4000ff3e0ff */
[----:B------:R-:W-:Y:S01]  /*4f00*/  IADD3.X R15, R15, UR4, RZ, P2, !PT ;  /* 0x000000040f0f7c10 */ /* 0x000fe200097fe4ff */
[----:B------:R-:W-:Y:S01]  /*4f10*/  STL [R1+0x8], R122 ;  /* 0x0000087a01007387 */ /* 0x000fe20000100800 */
[----:B--2---:R-:W-:-:S02]  /*4f20*/  IADD3 R109, P2, R109, UR16, RZ ;  /* 0x000000106d6d7c10 */ /* 0x004fc4000ff5e0ff */
[----:B------:R-:W-:Y:S01]  /*4f30*/  IADD3.X R16, R16, UR4, RZ, P3, !PT ;  /* 0x0000000410107c10 */ /* 0x000fe20009ffe4ff */
[----:B------:R1:W-:Y:S01]  /*4f40*/  STL [R1+0x10], R0 ;  /* 0x0000100001007387 */ /* 0x0003e20000100800 */
[----:B------:R-:W-:Y:S02]  /*4f50*/  IADD3 R124, P3, R124, UR16, RZ ;  /* 0x000000107c7c7c10 */ /* 0x000fe4000ff7e0ff */
[----:B------:R-:W-:Y:S02]  /*4f60*/  IADD3.X R17, R17, UR4, RZ, P4, !PT ;  /* 0x0000000411117c10 */ /* 0x000fe4000a7fe4ff */
[----:B------:R-:W-:Y:S02]  /*4f70*/  IADD3 R95, P4, R95, UR16, RZ ;  /* 0x000000105f5f7c10 */ /* 0x000fe4000ff9e0ff */
[----:B------:R-:W-:Y:S01]  /*4f80*/  IADD3.X R18, R18, UR4, RZ, P5, !PT ;  /* 0x0000000412127c10 */ /* 0x000fe2000affe4ff */
[----:B-1----:R-:W2:Y:S01]  /*4f90*/  LDL.LU R0, [R1+0x124] ;  /* 0x0001240001007983 */ /* 0x002ea20000300800 */
[----:B------:R-:W-:-:S03]  /*4fa0*/  IADD3 R114, P5, R114, UR16, RZ ;  /* 0x0000001072727c10 */ /* 0x000fc6000ffbe0ff */
[----:B------:R-:W4:Y:S01]  /*4fb0*/  LDL.LU R122, [R1+0x60] ;  /* 0x00006000017a7983 */ /* 0x000f220000300800 */
[----:B------:R-:W-:-:S03]  /*4fc0*/  IADD3.X R8, R8, UR4, RZ, P0, !PT ;  /* 0x0000000408087c10 */ /* 0x000fc600087fe4ff */
[----:B------:R1:W-:Y:S01]  /*4fd0*/  STL [R1+0x18], R109 ;  /* 0x0000186d01007387 */ /* 0x0003e20000100800 */
[----:B------:R-:W-:Y:S02]  /*4fe0*/  IADD3.X R121, R121, UR4, RZ, P6, !PT ;  /* 0x0000000479797c10 */ /* 0x000fe4000b7fe4ff */
[----:B------:R-:W-:Y:S01]  /*4ff0*/  IADD3 R115, P6, R115, UR16, RZ ;  /* 0x0000001073737c10 */ /* 0x000fe2000ffde0ff */
[----:B-1----:R-:W4:Y:S04]  /*5000*/  LDL.LU R109, [R1+0x68] ;  /* 0x00006800016d7983 */ /* 0x002f280000300800 */
[----:B------:R1:W-:Y:S01]  /*5010*/  STL [R1+0x20], R124 ;  /* 0x0000207c01007387 */ /* 0x0003e20000100800 */
[----:B------:R-:W-:-:S03]  /*5020*/  IADD3.X R3, R3, UR4, RZ, P1, !PT ;  /* 0x0000000403037c10 */ /* 0x000fc60008ffe4ff */
[----:B-1----:R-:W4:Y:S04]  /*5030*/  LDL.LU R124, [R1+0x70] ;  /* 0x00007000017c7983 */ /* 0x002f280000300800 */
[----:B------:R1:W-:Y:S01]  /*5040*/  STL [R1+0x28], R95 ;  /* 0x0000285f01007387 */ /* 0x0003e20000100800 */
[----:B------:R-:W-:-:S03]  /*5050*/  IADD3 R117, P0, R117, UR16, RZ ;  /* 0x0000001075757c10 */ /* 0x000fc6000ff1e0ff */
[----:B-1----:R-:W4:Y:S04]  /*5060*/  LDL.LU R95, [R1+0x78] ;  /* 0x00007800015f7983 */ /* 0x002f280000300800 */
[----:B------:R-:W-:Y:S04]  /*5070*/  STL [R1+0x30], R114 ;  /* 0x0000307201007387 */ /* 0x000fe80000100800 */
[----:B------:R1:W-:Y:S04]  /*5080*/  STL [R1+0x4], R8 ;  /* 0x0000040801007387 */ /* 0x0003e80000100800 */
[----:B-1----:R-:W4:Y:S04]  /*5090*/  LDL.LU R8, [R1+0x120] ;  /* 0x0001200001087983 */ /* 0x002f280000300800 */
[----:B------:R-:W-:Y:S04]  /*50a0*/  STL [R1+0x38], R115 ;  /* 0x0000387301007387 */ /* 0x000fe80000100800 */
[----:B------:R-:W4:Y:S04]  /*50b0*/  LDL.LU R108, [R1+0x80] ;  /* 0x00008000016c7983 */ /* 0x000f280000300800 */
[----:B------:R-:W4:Y:S04]  /*50c0*/  LDL.LU R110, [R1+0x88] ;  /* 0x00008800016e7983 */ /* 0x000f280000300800 */
[----:B------:R1:W-:Y:S04]  /*50d0*/  STL [R1+0xc], R3 ;  /* 0x00000c0301007387 */ /* 0x0003e80000100800 */
[----:B------:R-:W-:Y:S04]  /*50e0*/  STL [R1+0x40], R117 ;  /* 0x0000407501007387 */ /* 0x000fe80000100800 */
[----:B-1----:R-:W4:Y:S01]  /*50f0*/  LDL.LU R3, [R1+0x11c] ;  /* 0x00011c0001037983 */ /* 0x002f220000300800 */
[----:B------:R-:W-:-:S02]  /*5100*/  IADD3.X R7, R7, UR4, RZ, P2, !PT ;  /* 0x0000000407077c10 */ /* 0x000fc400097fe4ff */
[----:B------:R-:W-:Y:S01]  /*5110*/  IADD3 R118, P1, R118, UR16, RZ ;  /* 0x0000001076767c10 */ /* 0x000fe2000ff3e0ff */
[----:B------:R-:W4:Y:S04]  /*5120*/  LDL.LU R111, [R1+0x90] ;  /* 0x00009000016f7983 */ /* 0x000f280000300800 */
[----:B------:R-:W4:Y:S04]  /*5130*/  LDL.LU R112, [R1+0x98] ;  /* 0x0000980001707983 */ /* 0x000f280000300800 */
[----:B------:R1:W-:Y:S04]  /*5140*/  STL [R1+0x14], R7 ;  /* 0x0000140701007387 */ /* 0x0003e80000100800 */
[----:B------:R-:W-:Y:S04]  /*5150*/  STL [R1+0x48], R118 ;  /* 0x0000487601007387 */ /* 0x000fe80000100800 */
[----:B-1----:R-:W4:Y:S01]  /*5160*/  LDL.LU R7, [R1+0x118] ;  /* 0x0001180001077983 */ /* 0x002f220000300800 */
[----:B------:R-:W-:-:S03]  /*5170*/  IADD3 R119, P2, R119, UR16, RZ ;  /* 0x0000001077777c10 */ /* 0x000fc6000ff5e0ff */
[----:B------:R-:W4:Y:S04]  /*5180*/  LDL.LU R113, [R1+0xa0] ;  /* 0x0000a00001717983 */ /* 0x000f280000300800 */
[----:B------:R-:W4:Y:S01]  /*5190*/  LDL.LU R114, [R1+0xa8] ;  /* 0x0000a80001727983 */ /* 0x000f220000300800 */
[----:B--2---:R-:W-:Y:S02]  /*51a0*/  IADD3.X R0, R0, UR4, RZ, P3, !PT ;  /* 0x0000000400007c10 */ /* 0x004fe40009ffe4ff */
[----:B---3--:R-:W-:-:S03]  /*51b0*/  IADD3 R120, P3, R120, UR16, RZ ;  /* 0x0000001078787c10 */ /* 0x008fc6000ff7e0ff */
[----:B------:R-:W-:Y:S04]  /*51c0*/  STL [R1+0x1c], R0 ;  /* 0x00001c0001007387 */ /* 0x000fe80000100800 */
[----:B------:R-:W-:Y:S04]  /*51d0*/  STL [R1+0x50], R119 ;  /* 0x0000507701007387 */ /* 0x000fe80000100800 */
[----:B------:R-:W2:Y:S04]  /*51e0*/  LDL.LU R115, [R1+0xb0] ;  /* 0x0000b00001737983 */ /* 0x000ea80000300800 */
[----:B------:R-:W3:Y:S01]  /*51f0*/  LDL.LU R117, [R1+0xb8] ;  /* 0x0000b80001757983 */ /* 0x000ee20000300800 */
[----:B----4-:R-:W-:-:S05]  /*5200*/  IADD3.X R8, R8, UR4, RZ, P4, !PT ;  /* 0x0000000408087c10 */ /* 0x010fca000a7fe4ff */
[----:B------:R1:W-:Y:S04]  /*5210*/  STL [R1+0x24], R8 ;  /* 0x0000240801007387 */ /* 0x0003e80000100800 */
[----:B------:R-:W-:Y:S04]  /*5220*/  STL [R1+0x58], R120 ;  /* 0x0000587801007387 */ /* 0x000fe80000100800 */
[----:B-1----:R-:W4:Y:S04]  /*5230*/  LDL.LU R8, [R1+0x114] ;  /* 0x0001140001087983 */ /* 0x002f280000300800 */
[----:B------:R-:W3:Y:S01]  /*5240*/  LDL.LU R118, [R1+0xc0] ;  /* 0x0000c00001767983 */ /* 0x000ee20000300800 */
[----:B------:R-:W-:-:S05]  /*5250*/  IADD3.X R3, R3, UR4, RZ, P5, !PT ;  /* 0x0000000403037c10 */ /* 0x000fca000affe4ff */
[----:B------:R1:W-:Y:S04]  /*5260*/  STL [R1+0x2c], R3 ;  /* 0x00002c0301007387 */ /* 0x0003e80000100800 */
[----:B-1----:R-:W2:Y:S01]  /*5270*/  LDL.LU R3, [R1+0x110] ;  /* 0x0001100001037983 */ /* 0x002ea20000300800 */
[----:B------:R-:W-:Y:S02]  /*5280*/  IADD3 R122, P4, R122, UR16, RZ ;  /* 0x000000107a7a7c10 */ /* 0x000fe4000ff9e0ff */
[----:B------:R-:W-:-:S03]  /*5290*/  IADD3.X R7, R7, UR4, RZ, P6, !PT ;  /* 0x0000000407077c10 */ /* 0x000fc6000b7fe4ff */
[----:B------:R-:W-:Y:S04]  /*52a0*/  STL [R1+0x60], R122 ;  /* 0x0000607a01007387 */ /* 0x000fe80000100800 */
[----:B------:R-:W3:Y:S04]  /*52b0*/  LDL.LU R119, [R1+0x8c] ;  /* 0x00008c0001777983 */ /* 0x000ee80000300800 */
[----:B------:R-:W3:Y:S04]  /*52c0*/  LDL.LU R120, [R1+0xc8] ;  /* 0x0000c80001787983 */ /* 0x000ee80000300800 */
[----:B------:R1:W-:Y:S04]  /*52d0*/  STL [R1+0x34], R7 ;  /* 0x0000340701007387 */ /* 0x0003e80000100800 */
[----:B-1----:R-:W3:Y:S01]  /*52e0*/  LDL.LU R7, [R1+0x10c] ;  /* 0x00010c0001077983 */ /* 0x002ee20000300800 */
[----:B------:R-:W-:-:S02]  /*52f0*/  IADD3 R109, P5, R109, UR16, RZ ;  /* 0x000000106d6d7c10 */ /* 0x000fc4000ffbe0ff */
[----:B------:R-:W-:-:S03]  /*5300*/  IADD3 R124, P6, R124, UR16, RZ ;  /* 0x000000107c7c7c10 */ /* 0x000fc6000ffde0ff */
[----:B------:R-:W-:Y:S01]  /*5310*/  STL [R1+0x68], R109 ;  /* 0x0000686d01007387 */ /* 0x000fe20000100800 */
[----:B----4-:R-:W-:Y:S02]  /*5320*/  IADD3.X R8, R8, UR4, RZ, P0, !PT ;  /* 0x0000000408087c10 */ /* 0x010fe400087fe4ff */
[----:B------:R-:W-:-:S03]  /*5330*/  IADD3 R95, P0, R95, UR16, RZ ;  /* 0x000000105f5f7c10 */ /* 0x000fc6000ff1e0ff */
[----:B------:R1:W-:Y:S04]  /*5340*/  STL [R1+0x3c], R8 ;  /* 0x00003c0801007387 */ /* 0x0003e80000100800 */
[----:B-1----:R-:W4:Y:S04]  /*5350*/  LDL.LU R8, [R1+0x108] ;  /* 0x0001080001087983 */ /* 0x002f280000300800 */
[----:B------:R1:W-:Y:S04]  /*5360*/  STL [R1+0x70], R124 ;  /* 0x0000707c01007387 */ /* 0x0003e80000100800 */
[----:B------:R-:W4:Y:S01]  /*5370*/  LDL.LU R122, [R1+0xa4] ;  /* 0x0000a400017a7983 */ /* 0x000f220000300800 */
[----:B--2---:R-:W-:-:S03]  /*5380*/  IADD3.X R3, R3, UR4, RZ, P1, !PT ;  /* 0x0000000403037c10 */ /* 0x004fc60008ffe4ff */
[----:B------:R-:W2:Y:S04]  /*5390*/  LDL.LU R109, [R1+0xac] ;  /* 0x0000ac00016d7983 */ /* 0x000ea80000300800 */
[----:B-1----:R-:W2:Y:S04]  /*53a0*/  LDL.LU R124, [R1+0xb4] ;  /* 0x0000b400017c7983 */ /* 0x002ea80000300800 */
[----:B------:R1:W-:Y:S04]  /*53b0*/  STL [R1+0x78], R95 ;  /* 0x0000785f01007387 */ /* 0x0003e80000100800 */
[----:B-1----:R-:W2:Y:S04]  /*53c0*/  LDL.LU R95, [R1+0xbc] ;  /* 0x0000bc00015f7983 */ /* 0x002ea80000300800 */
[----:B------:R1:W-:Y:S04]  /*53d0*/  STL [R1+0x44], R3 ;  /* 0x0000440301007387 */ /* 0x0003e80000100800 */
[----:B-1----:R-:W2:Y:S01]  /*53e0*/  LDL.LU R3, [R1+0x104] ;  /* 0x0001040001037983 */ /* 0x002ea20000300800 */
[----:B---3--:R-:W-:-:S05]  /*53f0*/  IADD3.X R7, R7, UR4, RZ, P2, !PT ;  /* 0x0000000407077c10 */ /* 0x008fca00097fe4ff */
[----:B------:R1:W-:Y:S04]  /*5400*/  STL [R1+0x4c], R7 ;  /* 0x00004c0701007387 */ /* 0x0003e80000100800 */
[----:B-1----:R-:W3:Y:S01]  /*5410*/  LDL.LU R7, [R1+0x100] ;  /* 0x0001000001077983 */ /* 0x002ee20000300800 */
[----:B------:R-:W-:Y:S02]  /*5420*/  IADD3 R108, P1, R108, UR16, RZ ;  /* 0x000000106c6c7c10 */ /* 0x000fe4000ff3e0ff */
[----:B------:R-:W-:-:S03]  /*5430*/  IADD3 R110, P2, R110, UR16, RZ ;  /* 0x000000106e6e7c10 */ /* 0x000fc6000ff5e0ff */
[----:B------:R-:W-:Y:S01]  /*5440*/  STL [R1+0x80], R108 ;  /* 0x0000806c01007387 */ /* 0x000fe20000100800 */
[----:B----4-:R-:W-:-:S05]  /*5450*/  IADD3.X R8, R8, UR4, RZ, P3, !PT ;  /* 0x0000000408087c10 */ /* 0x010fca0009ffe4ff */
[----:B------:R1:W-:Y:S04]  /*5460*/  STL [R1+0x54], R8 ;  /* 0x0000540801007387 */ /* 0x0003e80000100800 */
[----:B-1----:R-:W4:Y:S04]  /*5470*/  LDL.LU R8, [R1+0xfc] ;  /* 0x0000fc0001087983 */ /* 0x002f280000300800 */
[----:B------:R-:W-:Y:S01]  /*5480*/  STL [R1+0x88], R110 ;  /* 0x0000886e01007387 */ /* 0x000fe20000100800 */
[----:B--2---:R-:W-:-:S05]  /*5490*/  IADD3.X R3, R3, UR4, RZ, P4, !PT ;  /* 0x0000000403037c10 */ /* 0x004fca000a7fe4ff */
[----:B------:R1:W-:Y:S04]  /*54a0*/  STL [R1+0x5c], R3 ;  /* 0x00005c0301007387 */ /* 0x0003e80000100800 */
[----:B-1----:R-:W2:Y:S01]  /*54b0*/  LDL.LU R3, [R1+0xf8] ;  /* 0x0000f80001037983 */ /* 0x002ea20000300800 */
[----:B------:R-:W-:Y:S02]  /*54c0*/  IADD3 R111, P3, R111, UR16, RZ ;  /* 0x000000106f6f7c10 */ /* 0x000fe4000ff7e0ff */
[----:B---3--:R-:W-:-:S03]  /*54d0*/  IADD3.X R7, R7, UR4, RZ, P5, !PT ;  /* 0x0000000407077c10 */ /* 0x008fc6000affe4ff */
[----:B------:R-:W-:Y:S04]  /*54e0*/  STL [R1+0x90], R111 ;  /* 0x0000906f01007387 */ /* 0x000fe80000100800 */
        /* <DEDUP_REMOVED lines=18> */
[----:B------:R-:W-:-:S02]  /*5610*/  IADD3 R117, P1, R117, UR16, RZ ;  /* 0x0000001075757c10 */ /* 0x000fc4000ff3e0ff */
[----:B------:R-:W-:Y:S01]  /*5620*/  IADD3.X R119, R119, UR4, RZ, P3, !PT ;  /* 0x0000000477777c10 */ /* 0x000fe20009ffe4ff */
[----:B------:R-:W-:Y:S01]  /*5630*/  STL [R1+0xb0], R115 ;  /* 0x0000b07301007387 */ /* 0x000fe20000100800 */
[----:B------:R-:W-:Y:S02]  /*5640*/  IADD3 R120, P3, R120, UR16, RZ ;  /* 0x0000001078787c10 */ /* 0x000fe4000ff7e0ff */
[----:B----4-:R-:W-:Y:S02]  /*5650*/  IADD3.X R8, R8, UR4, RZ, P2, !PT ;  /* 0x0000000408087c10 */ /* 0x010fe400097fe4ff */
[----:B------:R-:W-:-:S03]  /*5660*/  IADD3 R118, P2, R118, UR16, RZ ;  /* 0x0000001076767c10 */ /* 0x000fc6000ff5e0ff */
[----:B------:R1:W-:Y:S04]  /*5670*/  STL [R1+0x84], R8 ;  /* 0x0000840801007387 */ /* 0x0003e80000100800 */
[----:B-1----:R-:W4:Y:S04]  /*5680*/  LDL.LU R8, [R1+0xe4] ;  /* 0x0000e40001087983 */ /* 0x002f280000300800 */
[----:B------:R-:W-:Y:S04]  /*5690*/  STL [R1+0xb8], R117 ;  /* 0x0000b87501007387 */ /* 0x000fe80000100800 */
[----:B------:R-:W-:Y:S01]  /*56a0*/  STL [R1+0xc0], R118 ;  /* 0x0000c07601007387 */ /* 0x000fe20000100800 */
[----:B--2---:R-:W-:-:S05]  /*56b0*/  IADD3.X R3, R3, UR4, RZ, P4, !PT ;  /* 0x0000000403037c10 */ /* 0x004fca000a7fe4ff */
[----:B------:R1:W-:Y:S04]  /*56c0*/  STL [R1+0x94], R3 ;  /* 0x0000940301007387 */ /* 0x0003e80000100800 */
[----:B------:R-:W-:Y:S04]  /*56d0*/  STL [R1+0x8c], R119 ;  /* 0x00008c7701007387 */ /* 0x000fe80000100800 */
[----:B-1----:R-:W2:Y:S01]  /*56e0*/  LDL.LU R3, [R1+0xe0] ;  /* 0x0000e00001037983 */ /* 0x002ea20000300800 */
[----:B---3--:R-:W-:-:S03]  /*56f0*/  IADD3.X R7, R7, UR4, RZ, P5, !PT ;  /* 0x0000000407077c10 */ /* 0x008fc6000affe4ff */
[----:B------:R-:W-:Y:S04]  /*5700*/  STL [R1+0xc8], R120 ;  /* 0x0000c87801007387 */ /* 0x000fe80000100800 */
[----:B------:R1:W-:Y:S04]  /*5710*/  STL [R1+0x9c], R7 ;  /* 0x00009c0701007387 */ /* 0x0003e80000100800 */
[----:B-1----:R-:W3:Y:S01]  /*5720*/  LDL.LU R7, [R1+0xdc] ;  /* 0x0000dc0001077983 */ /* 0x002ee20000300800 */
[----:B------:R-:W1:Y:S01]  /*5730*/  S2R R0, SR_TID.X ;  /* 0x0000000000007919 */ /* 0x000e620000002100 */
[----:B------:R-:W-:-:S02]  /*5740*/  IADD3.X R122, R122, UR4, RZ, P6, !PT ;  /* 0x000000047a7a7c10 */ /* 0x000fc4000b7fe4ff */
[----:B------:R-:W-:Y:S02]  /*5750*/  IADD3.X R109, R109, UR4, RZ, P0, !PT ;  /* 0x000000046d6d7c10 */ /* 0x000fe400087fe4ff */
[----:B------:R-:W-:Y:S01]  /*5760*/  IADD3.X R124, R124, UR4, RZ, P1, !PT ;  /* 0x000000047c7c7c10 */ /* 0x000fe20008ffe4ff */
[----:B------:R-:W-:Y:S01]  /*5770*/  STL [R1+0xa4], R122 ;  /* 0x0000a47a01007387 */ /* 0x000fe20000100800 */
[----:B------:R-:W-:-:S03]  /*5780*/  IADD3.X R95, R95, UR4, RZ, P2, !PT ;  /* 0x000000045f5f7c10 */ /* 0x000fc600097fe4ff */
[----:B------:R-:W-:Y:S01]  /*5790*/  STL [R1+0xac], R109 ;  /* 0x0000ac6d01007387 */ /* 0x000fe20000100800 */
[----:B------:R-:W-:-:S05]  /*57a0*/  VIADD R6, R6, 0xffffffff ;  /* 0xffffffff06067836 */ /* 0x000fca0000000000 */
[----:B------:R-:W-:Y:S01]  /*57b0*/  ISETP.NE.U32.AND P5, PT, R6, RZ, PT ;  /* 0x000000ff0600720c */ /* 0x000fe20003fa5070 */
[----:B0-----:R-:W-:Y:S01]  /*57c0*/  IMAD.SHL.U32 R19, R19, 0x40, RZ ;  /* 0x0000004013137824 */ /* 0x001fe200078e00ff */
[----:B------:R-:W-:Y:S01]  /*57d0*/  UIADD3 UR9, UR9, -0x40, URZ ;  /* 0xffffffc009097890 */ /* 0x000fe2000fffe03f */
[----:B------:R-:W-:Y:S02]  /*57e0*/  WARPGROUP.DEPBAR.LE gsb0, 0x0 ;  /* 0x00008000000079c5 */ /* 0x000fe40000010000 */
[----:B-1----:R-:W-:-:S04]  /*57f0*/  SHF.R.U32.HI R0, RZ, 0x7, R0 ;  /* 0x00000007ff007819 */ /* 0x002fc80000011600 */
[----:B------:R-:W-:Y:S02]  /*5800*/  SGXT.U32 R0, R0, 0x2 ;  /* 0x000000020000781a */ /* 0x000fe40000000000 */
[----:B----4-:R-:W-:Y:S02]  /*5810*/  IADD3 R8, P4, R19, R8, RZ ;  /* 0x0000000813087210 */ /* 0x010fe40007f9e0ff */
[----:B--2---:R-:W-:-:S05]  /*5820*/  IADD3.X R3, R3, UR4, RZ, P3, !PT ;  /* 0x0000000403037c10 */ /* 0x004fca0009ffe4ff */
[----:B------:R0:W-:Y:S04]  /*5830*/  STL [R1+0xc4], R3 ;  /* 0x0000c40301007387 */ /* 0x0001e80000100800 */
[----:B------:R1:W-:Y:S04]  /*5840*/  STL [R1+0xb4], R124 ;  /* 0x0000b47c01007387 */ /* 0x0003e80000100800 */
[----:B0-----:R1:W5:Y:S04]  /*5850*/  LDL.LU R3, [R1+0xd8] ;  /* 0x0000d80001037983 */ /* 0x0013680000300800 */
[----:B------:R1:W-:Y:S01]  /*5860*/  STL [R1+0xbc], R95 ;  /* 0x0000bc5f01007387 */ /* 0x0003e20000100800 */
[----:B---3--:R-:W-:Y:S01]  /*5870*/  LEA.HI.X.SX32 R7, R19, R7, 0x1, P4 ;  /* 0x0000000713077211 */ /* 0x008fe200020f0eff */
[----:B------:R-:W-:Y:S06]  /*5880*/  @P5 BRA `(.L_x_2) ;  /* 0xffffffd800905947 */ /* 0x000fec000383ffff */
.L_x_1:
[----:B------:R-:W2:Y:S01]  /*5890*/  LDL.LU R20, [R1+0xd4] ;  /* 0x0000d40001147983 */ /* 0x000ea20000300800 */
[----:B------:R-:W-:Y:S01]  /*58a0*/  F2FP.SATFINITE.E4M3.F32.PACK_AB_MERGE_C R40, R41, R40, RZ ;  /* 0x000000282928723e */ /* 0x000fe200048070ff */
[----:B------:R-:W-:Y:S01]  /*58b0*/  ULDC.64 UR10, c[0x0][0x228] ;  /* 0x00008a00000a7ab9 */ /* 0x000fe20000000a00 */
[----:B------:R-:W-:Y:S01]  /*58c0*/  F2FP.SATFINITE.E4M3.F32.PACK_AB_MERGE_C R44, R45, R44, RZ ;  /* 0x0000002c2d2c723e */ /* 0x000fe200048070ff */
[----:B------:R-:W3:Y:S01]  /*58d0*/  LDL.LU R88, [R1+0xd0] ;  /* 0x0000d00001587983 */ /* 0x000ee20000300800 */
[----:B------:R-:W-:Y:S01]  /*58e0*/  F2FP.SATFINITE.E4M3.F32.PACK_AB_MERGE_C R48, R49, R48, RZ ;  /* 0x000000303130723e */ /* 0x000fe200048070ff */
[----:B------:R-:W-:Y:S01]  /*58f0*/  ULDC UR6, c[0x0][0x244] ;  /* 0x0000910000067ab9 */ /* 0x000fe20000000800 */
[----:B------:R-:W-:Y:S01]  /*5900*/  F2FP.SATFINITE.E4M3.F32.PACK_AB_MERGE_C R56, R57, R56, RZ ;  /* 0x000000383938723e */ /* 0x000fe200048070ff */
[----:B------:R-:W0:Y:S01]  /*5910*/  S2R R19, SR_TID.X ;  /* 0x0000000000137919 */ /* 0x000e220000002100 */
[----:B------:R-:W-:Y:S02]  /*5920*/  F2FP.SATFINITE.E4M3.F32.PACK_AB_MERGE_C R60, R61, R60, RZ ;  /* 0x0000003c3d3c723e */ /* 0x000fe400048070ff */
[----:B------:R-:W-:-:S02]  /*5930*/  F2FP.SATFINITE.E4M3.F32.PACK_AB_MERGE_C R64, R65, R64, RZ ;  /* 0x000000404140723e */ /* 0x000fc400048070ff */
[----:B------:R-:W-:Y:S02]  /*5940*/  F2FP.SATFINITE.E4M3.F32.PACK_AB_MERGE_C R24, R25, R24, RZ ;  /* 0x000000181918723e */ /* 0x000fe400048070ff */
[----:B------:R-:W-:Y:S02]  /*5950*/  F2FP.SATFINITE.E4M3.F32.PACK_AB_MERGE_C R28, R29, R28, RZ ;  /* 0x0000001c1d1c723e */ /* 0x000fe400048070ff */
[----:B------:R-:W-:Y:S02]  /*5960*/  F2FP.SATFINITE.E4M3.F32.PACK_AB_MERGE_C R32, R33, R32, RZ ;  /* 0x000000202120723e */ /* 0x000fe400048070ff */
[----:B------:R-:W-:Y:S02]  /*5970*/  LOP3.LUT R40, R40, 0xffff, RZ, 0xc0, !PT ;  /* 0x0000ffff28287812 */ /* 0x000fe400078ec0ff */
[----:B------:R-:W-:Y:S02]  /*5980*/  LOP3.LUT R23, R44, 0xffff, RZ, 0xc0, !PT ;  /* 0x0000ffff2c177812 */ /* 0x000fe400078ec0ff */
[----:B------:R-:W-:-:S02]  /*5990*/  LOP3.LUT R25, R48, 0xffff, RZ, 0xc0, !PT ;  /* 0x0000ffff30197812 */ /* 0x000fc400078ec0ff */
[----:B------:R-:W-:Y:S02]  /*59a0*/  LOP3.LUT R56, R56, 0xffff, RZ, 0xc0, !PT ;  /* 0x0000ffff38387812 */ /* 0x000fe400078ec0ff */
[----:B------:R-:W-:Y:S02]  /*59b0*/  LOP3.LUT R33, R60, 0xffff, RZ, 0xc0, !PT ;  /* 0x0000ffff3c217812 */ /* 0x000fe400078ec0ff */
[----:B------:R-:W-:Y:S02]  /*59c0*/  LOP3.LUT R41, R64, 0xffff, RZ, 0xc0, !PT ;  /* 0x0000ffff40297812 */ /* 0x000fe400078ec0ff */
[----:B------:R-:W-:Y:S02]  /*59d0*/  F2FP.SATFINITE.E4M3.F32.PACK_AB_MERGE_C R72, R73, R72, RZ ;  /* 0x000000484948723e */ /* 0x000fe400048070ff */
[----:B------:R-:W-:Y:S02]  /*59e0*/  F2FP.SATFINITE.E4M3.F32.PACK_AB_MERGE_C R76, R77, R76, RZ ;  /* 0x0000004c4d4c723e */ /* 0x000fe400048070ff */
[----:B------:R-:W-:-:S02]  /*59f0*/  F2FP.SATFINITE.E4M3.F32.PACK_AB_MERGE_C R80, R81, R80, RZ ;  /* 0x000000505150723e */ /* 0x000fc400048070ff */
[----:B------:R-:W-:Y:S02]  /*5a00*/  F2FP.SATFINITE.E4M3.F32.PACK_AB_MERGE_C R26, R27, R26, RZ ;  /* 0x0000001a1b1a723e */ /* 0x000fe400048070ff */
[----:B------:R-:W-:Y:S01]  /*5a10*/  F2FP.SATFINITE.E4M3.F32.PACK_AB_MERGE_C R30, R31, R30, RZ ;  /* 0x0000001e1f1e723e */ /* 0x000fe200048070ff */
[C---:B0-----:R-:W-:Y:S01]  /*5a20*/  IMAD.SHL.U32 R4, R19.reuse, 0x400, RZ ;  /* 0x0000040013047824 */ /* 0x041fe200078e00ff */
[C---:B------:R-:W-:Y:S01]  /*5a30*/  LOP3.LUT R8, R19.reuse, 0x100, RZ, 0xc0, !PT ;  /* 0x0000010013087812 */ /* 0x040fe200078ec0ff */
[----:B------:R-:W-:Y:S01]  /*5a40*/  IMAD.SHL.U32 R5, R19, 0x20, RZ ;  /* 0x0000002013057824 */ /* 0x000fe200078e00ff */
[----:B------:R-:W-:Y:S01]  /*5a50*/  F2FP.SATFINITE.E4M3.F32.PACK_AB_MERGE_C R34, R35, R34, RZ ;  /* 0x000000222322723e */ /* 0x000fe200048070ff */
[C---:B------:R-:W-:Y:S01]  /*5a60*/  IMAD.SHL.U32 R7, R19.reuse, 0x4, RZ ;  /* 0x0000000413077824 */ /* 0x040fe200078e00ff */
[----:B------:R-:W-:Y:S01]  /*5a70*/  LOP3.LUT R4, R4, 0x6000, RZ, 0xc0, !PT ;  /* 0x0000600004047812 */ /* 0x000fe200078ec0ff */
[----:B------:R-:W-:Y:S01]  /*5a80*/  IMAD.SHL.U32 R13, R19, 0x10, RZ ;  /* 0x00000010130d7824 */ /* 0x000fe200078e00ff */
[----:B------:R-:W-:-:S02]  /*5a90*/  LOP3.LUT R24, R24, 0xffff, RZ, 0xc0, !PT ;  /* 0x0000ffff18187812 */ /* 0x000fc400078ec0ff */
[----:B------:R-:W-:Y:S02]  /*5aa0*/  LOP3.LUT R15, R28, 0xffff, RZ, 0xc0, !PT ;  /* 0x0000ffff1c0f7812 */ /* 0x000fe400078ec0ff */
[----:B------:R-:W-:Y:S02]  /*5ab0*/  LOP3.LUT R17, R32, 0xffff, RZ, 0xc0, !PT ;  /* 0x0000ffff20117812 */ /* 0x000fe400078ec0ff */
[----:B------:R-:W-:Y:S01]  /*5ac0*/  LOP3.LUT R5, R4, 0x60, R5, 0xf8, !PT ;  /* 0x0000006004057812 */ /* 0x000fe200078ef805 */
[----:B------:R-:W-:Y:S01]  /*5ad0*/  IMAD.SHL.U32 R4, R19, 0x1000, RZ ;  /* 0x0000100013047824 */ /* 0x000fe200078e00ff */
[----:B------:R-:W-:Y:S02]  /*5ae0*/  PRMT R10, R25, 0x3340, R0 ;  /* 0x00003340190a7816 */ /* 0x000fe40000000000 */
[----:B------:R-:W-:Y:S02]  /*5af0*/  PRMT R9, R40, 0x3340, R23 ;  /* 0x0000334028097816 */ /* 0x000fe40000000017 */
[----:B------:R-:W-:-:S02]  /*5b00*/  R2UR UR4, R8 ;  /* 0x00000000080472ca */ /* 0x000fc400000e0000 */
[----:B------:R-:W-:Y:S02]  /*5b10*/  PRMT R12, R41, 0x3340, R0 ;  /* 0x00003340290c7816 */ /* 0x000fe40000000000 */
[----:B------:R-:W-:Y:S02]  /*5b20*/  PRMT R11, R56, 0x3340, R33 ;  /* 0x00003340380b7816 */ /* 0x000fe40000000021 */
[----:B------:R-:W-:Y:S02]  /*5b30*/  PRMT R8, R24, 0x3340, R15 ;  /* 0x0000334018087816 */ /* 0x000fe4000000000f */
[----:B------:R-:W-:Y:S02]  /*5b40*/  LOP3.LUT R49, R80, 0xffff, RZ, 0xc0, !PT ;  /* 0x0000ffff50317812 */ /* 0x000fe400078ec0ff */
[----:B------:R-:W-:Y:S02]  /*5b50*/  LOP3.LUT R72, R72, 0xffff, RZ, 0xc0, !PT ;  /* 0x0000ffff48487812 */ /* 0x000fe400078ec0ff */
[----:B------:R-:W-:-:S02]  /*5b60*/  LOP3.LUT R45, R76, 0xffff, RZ, 0xc0, !PT ;  /* 0x0000ffff4c2d7812 */ /* 0x000fc400078ec0ff */
[----:B------:R-:W-:Y:S02]  /*5b70*/  F2FP.SATFINITE.E4M3.F32.PACK_AB_MERGE_C R42, R43, R42, RZ ;  /* 0x0000002a2b2a723e */ /* 0x000fe400048070ff */
[----:B------:R-:W-:Y:S02]  /*5b80*/  F2FP.SATFINITE.E4M3.F32.PACK_AB_MERGE_C R46, R47, R46, RZ ;  /* 0x0000002e2f2e723e */ /* 0x000fe400048070ff */
[----:B------:R-:W-:Y:S02]  /*5b90*/  F2FP.SATFINITE.E4M3.F32.PACK_AB_MERGE_C R50, R51, R50, RZ ;  /* 0x000000323332723e */ /* 0x000fe400048070ff */
[----:B------:R-:W-:Y:S02]  /*5ba0*/  LOP3.LUT R26, R26, 0xffff, RZ, 0xc0, !PT ;  /* 0x0000ffff1a1a7812 */ /* 0x000fe400078ec0ff */
[----:B------:R-:W-:Y:S02]  /*5bb0*/  LOP3.LUT R19, R30, 0xffff, RZ, 0xc0, !PT ;  /* 0x0000ffff1e137812 */ /* 0x000fe400078ec0ff */
[----:B------:R-:W-:-:S02]  /*5bc0*/  LOP3.LUT R27, R34, 0xffff, RZ, 0xc0, !PT ;  /* 0x0000ffff221b7812 */ /* 0x000fc400078ec0ff */
[----:B------:R-:W-:Y:S02]  /*5bd0*/  PRMT R9, R9, 0x5410, R10 ;  /* 0x0000541009097816 */ /* 0x000fe4000000000a */
[----:B------:R-:W-:Y:S02]  /*5be0*/  PRMT R10, R11, 0x5410, R12 ;  /* 0x000054100b0a7816 */ /* 0x000fe4000000000c */
[----:B------:R-:W-:Y:S02]  /*5bf0*/  F2FP.SATFINITE.E4M3.F32.PACK_AB_MERGE_C R36, R37, R36, RZ ;  /* 0x000000242524723e */ /* 0x000fe400048070ff */
[----:B------:R-:W-:Y:S02]  /*5c00*/  LOP3.LUT R4, R4, 0x6000, RZ, 0xc0, !PT ;  /* 0x0000600004047812 */ /* 0x000fe400078ec0ff */
[----:B------:R-:W-:Y:S02]  /*5c10*/  PRMT R12, R49, 0x3340, R0 ;  /* 0x00003340310c7816 */ /* 0x000fe40000000000 */
[----:B------:R-:W-:-:S02]  /*5c20*/  PRMT R11, R72, 0x3340, R45 ;  /* 0x00003340480b7816 */ /* 0x000fc4000000002d */
[----:B------:R-:W-:Y:S02]  /*5c30*/  F2FP.SATFINITE.E4M3.F32.PACK_AB_MERGE_C R2, R75, R74, RZ ;  /* 0x0000004a4b02723e */ /* 0x000fe400048070ff */
[----:B------:R-:W-:Y:S02]  /*5c40*/  F2FP.SATFINITE.E4M3.F32.PACK_AB_MERGE_C R78, R79, R78, RZ ;  /* 0x0000004e4f4e723e */ /* 0x000fe400048070ff */
[----:B------:R-:W-:Y:S02]  /*5c50*/  F2FP.SATFINITE.E4M3.F32.PACK_AB_MERGE_C R82, R83, R82, RZ ;  /* 0x000000525352723e */ /* 0x000fe400048070ff */
[----:B------:R-:W-:Y:S02]  /*5c60*/  LOP3.LUT R42, R42, 0xffff, RZ, 0xc0, !PT ;  /* 0x0000ffff2a2a7812 */ /* 0x000fe400078ec0ff */
[----:B------:R-:W-:Y:S02]  /*5c70*/  LOP3.LUT R35, R46, 0xffff, RZ, 0xc0, !PT ;  /* 0x0000ffff2e237812 */ /* 0x000fe400078ec0ff */
[----:B------:R-:W-:-:S02]  /*5c80*/  LOP3.LUT R37, R50, 0xffff, RZ, 0xc0, !PT ;  /* 0x0000ffff32257812 */ /* 0x000fc400078ec0ff */
[----:B------:R-:W-:Y:S02]  /*5c90*/  PRMT R14, R27, 0x3340, R0 ;  /* 0x000033401b0e7816 */ /* 0x000fe40000000000 */
[----:B------:R-:W-:Y:S02]  /*5ca0*/  F2FP.SATFINITE.E4M3.F32.PACK_AB_MERGE_C R58, R59, R58, RZ ;  /* 0x0000003a3b3a723e */ /* 0x000fe400048070ff */
[----:B------:R-:W-:Y:S02]  /*5cb0*/  F2FP.SATFINITE.E4M3.F32.PACK_AB_MERGE_C R62, R63, R62, RZ ;  /* 0x0000003e3f3e723e */ /* 0x000fe400048070ff */
[----:B------:R-:W-:Y:S02]  /*5cc0*/  F2FP.SATFINITE.E4M3.F32.PACK_AB_MERGE_C R66, R67, R66, RZ ;  /* 0x000000424342723e */ /* 0x000fe400048070ff */
[----:B------:R-:W-:Y:S02]  /*5cd0*/  LOP3.LUT R4, R4, 0xff0, R13, 0xf8, !PT ;  /* 0x00000ff004047812 */ /* 0x000fe400078ef80d */
[----:B------:R-:W-:-:S02]  /*5ce0*/  PRMT R11, R11, 0x5410, R12 ;  /* 0x000054100b0b7816 */ /* 0x000fc4000000000c */
[----:B------:R-:W-:Y:S02]  /*5cf0*/  F2FP.SATFINITE.E4M3.F32.PACK_AB_MERGE_C R38, R39, R38, RZ ;  /* 0x000000262726723e */ /* 0x000fe400048070ff */
[----:B------:R-:W-:Y:S02]  /*5d00*/  PRMT R16, R37, 0x3340, R0 ;  /* 0x0000334025107816 */ /* 0x000fe40000000000 */
[----:B------:R-:W-:Y:S02]  /*5d10*/  PRMT R13, R42, 0x3340, R35 ;  /* 0x000033402a0d7816 */ /* 0x000fe40000000023 */
[----:B------:R-:W-:Y:S02]  /*5d20*/  LOP3.LUT R2, R2, 0xffff, RZ, 0xc0, !PT ;  /* 0x0000ffff02027812 */ /* 0x000fe400078ec0ff */
[----:B------:R-:W-:Y:S02]  /*5d30*/  LOP3.LUT R47, R78, 0xffff, RZ, 0xc0, !PT ;  /* 0x0000ffff4e2f7812 */ /* 0x000fe400078ec0ff */
[----:B------:R-:W-:-:S02]  /*5d40*/  LOP3.LUT R51, R82, 0xffff, RZ, 0xc0, !PT ;  /* 0x0000ffff52337812 */ /* 0x000fc400078ec0ff */
[----:B------:R-:W-:Y:S02]  /*5d50*/  LOP3.LUT R58, R58, 0xffff, RZ, 0xc0, !PT ;  /* 0x0000ffff3a3a7812 */ /* 0x000fe400078ec0ff */
[----:B------:R-:W-:Y:S02]  /*5d60*/  LOP3.LUT R39, R62, 0xffff, RZ, 0xc0, !PT ;  /* 0x0000ffff3e277812 */ /* 0x000fe400078ec0ff */
[----:B------:R-:W-:Y:S02]  /*5d70*/  LOP3.LUT R43, R66, 0xffff, RZ, 0xc0, !PT ;  /* 0x0000ffff422b7812 */ /* 0x000fe400078ec0ff */
[----:B------:R-:W-:Y:S02]  /*5d80*/  PRMT R13, R13, 0x5410, R16 ;  /* 0x000054100d0d7816 */ /* 0x000fe40000000010 */
[--C-:B------:R-:W-:Y:S02]  /*5d90*/  PRMT R18, R51, 0x3340, R0.reuse ;  /* 0x0000334033127816 */ /* 0x100fe40000000000 */
[----:B------:R-:W-:-:S02]  /*5da0*/  PRMT R16, R43, 0x3340, R0 ;  /* 0x000033402b107816 */ /* 0x000fc40000000000 */
[----:B------:R-:W-:Y:S02]  /*5db0*/  F2FP.SATFINITE.E4M3.F32.PACK_AB_MERGE_C R70, R71, R70, RZ ;  /* 0x000000464746723e */ /* 0x000fe400048070ff */
[----:B------:R-:W-:Y:S02]  /*5dc0*/  F2FP.SATFINITE.E4M3.F32.PACK_AB_MERGE_C R52, R53, R52, RZ ;  /* 0x000000343534723e */ /* 0x000fe400048070ff */
[----:B------:R-:W-:Y:S02]  /*5dd0*/  F2FP.SATFINITE.E4M3.F32.PACK_AB_MERGE_C R54, R55, R54, RZ ;  /* 0x000000363736723e */ /* 0x000fe400048070ff */
[----:B------:R-:W-:Y:S02]  /*5de0*/  F2FP.SATFINITE.E4M3.F32.PACK_AB_MERGE_C R68, R69, R68, RZ ;  /* 0x000000444544723e */ /* 0x000fe400048070ff */
[----:B------:R-:W-:Y:S02]  /*5df0*/  F2FP.SATFINITE.E4M3.F32.PACK_AB_MERGE_C R84, R85, R84, RZ ;  /* 0x000000545554723e */ /* 0x000fe400048070ff */
[----:B------:R-:W-:Y:S01]  /*5e00*/  F2FP.SATFINITE.E4M3.F32.PACK_AB_MERGE_C R86, R87, R86, RZ ;  /* 0x000000565756723e */ /* 0x000fe200048070ff */
[----:B------:R-:W-:Y:S01]  /*5e10*/  ULEA UR5, UR4, UR8, 0x4 ;  /* 0x0000000804057291 */ /* 0x000fe2000f8e203f */
[----:B------:R-:W-:-:S02]  /*5e20*/  LOP3.LUT R70, R70, 0xffff, RZ, 0xc0, !PT ;  /* 0x0000ffff46467812 */ /* 0x000fc400078ec0ff */
[----:B------:R-:W-:Y:S02]  /*5e30*/  LOP3.LUT R52, R52, 0xffff, RZ, 0xc0, !PT ;  /* 0x0000ffff34347812 */ /* 0x000fe400078ec0ff */
[----:B------:R-:W-:Y:S02]  /*5e40*/  LOP3.LUT R54, R54, 0xffff, RZ, 0xc0, !PT ;  /* 0x0000ffff36367812 */ /* 0x000fe400078ec0ff */
[----:B------:R-:W-:Y:S02]  /*5e50*/  LOP3.LUT R84, R84, 0xffff, RZ, 0xc0, !PT ;  /* 0x0000ffff54547812 */ /* 0x000fe400078ec0ff */
[----:B------:R-:W-:Y:S02]  /*5e60*/  LOP3.LUT R86, R86, 0xffff, RZ, 0xc0, !PT ;  /* 0x0000ffff56567812 */ /* 0x000fe400078ec0ff */
[----:B------:R-:W-:Y:S02]  /*5e70*/  PRMT R9, R9, 0x4210, R52 ;  /* 0x0000421009097816 */ /* 0x000fe40000000034 */
[----:B------:R-:W-:-:S02]  /*5e80*/  PRMT R11, R11, 0x4210, R84 ;  /* 0x000042100b0b7816 */ /* 0x000fc40000000054 */
[----:B------:R-:W-:Y:S01]  /*5e90*/  PRMT R13, R13, 0x4210, R54 ;  /* 0x000042100d0d7816 */ /* 0x000fe20000000036 */
[----:B------:R-:W-:Y:S01]  /*5ea0*/  USHF.R.U32.HI UR4, URZ, 0x3, UR4 ;  /* 0x000000033f047899 */ /* 0x000fe20008011604 */
[----:B--2---:R-:W-:-:S04]  /*5eb0*/  LOP3.LUT R6, R20, 0x700, RZ, 0xc0, !PT ;  /* 0x0000070014067812 */ /* 0x004fc800078ec0ff */
[----:B------:R-:W-:Y:S02]  /*5ec0*/  LOP3.LUT R6, R6, 0x70, R7, 0xf8, !PT ;  /* 0x0000007006067812 */ /* 0x000fe400078ef807 */
[----:B------:R-:W-:-:S04]  /*5ed0*/  PRMT R7, R17, 0x3340, R0 ;  /* 0x0000334011077816 */ /* 0x000fc80000000000 */
[----:B------:R-:W-:Y:S02]  /*5ee0*/  PRMT R8, R8, 0x5410, R7 ;  /* 0x0000541008087816 */ /* 0x000fe40000000007 */
[----:B------:R-:W-:Y:S02]  /*5ef0*/  PRMT R7, R26, 0x3340, R19 ;  /* 0x000033401a077816 */ /* 0x000fe40000000013 */
[----:B------:R-:W-:Y:S02]  /*5f00*/  LOP3.LUT R5, R5, R6, RZ, 0x3c, !PT ;  /* 0x0000000605057212 */ /* 0x000fe400078e3cff */
[----:B------:R-:W-:Y:S02]  /*5f10*/  PRMT R12, R7, 0x5410, R14 ;  /* 0x00005410070c7816 */ /* 0x000fe4000000000e */
[----:B------:R-:W-:Y:S02]  /*5f20*/  SHF.R.U32.HI R6, RZ, 0x8, R24 ;  /* 0x00000008ff067819 */ /* 0x000fe40000011618 */
[----:B------:R-:W-:-:S02]  /*5f30*/  SHF.R.U32.HI R7, RZ, 0x8, R15 ;  /* 0x00000008ff077819 */ /* 0x000fc4000001160f */
[----:B------:R-:W-:Y:S02]  /*5f40*/  SHF.R.U32.HI R14, RZ, 0x8, R17 ;  /* 0x00000008ff0e7819 */ /* 0x000fe40000011611 */
[----:B------:R-:W-:Y:S02]  /*5f50*/  PRMT R17, R2, 0x3340, R47 ;  /* 0x0000334002117816 */ /* 0x000fe4000000002f */
[----:B------:R-:W-:Y:S02]  /*5f60*/  PRMT R15, R58, 0x3340, R39 ;  /* 0x000033403a0f7816 */ /* 0x000fe40000000027 */
[----:B------:R-:W-:Y:S02]  /*5f70*/  LOP3.LUT R7, R7, 0xffff, RZ, 0xc0, !PT ;  /* 0x0000ffff07077812 */ /* 0x000fe400078ec0ff */
[----:B------:R-:W-:Y:S02]  /*5f80*/  LOP3.LUT R6, R6, 0xffff, RZ, 0xc0, !PT ;  /* 0x0000ffff06067812 */ /* 0x000fe400078ec0ff */
[----:B------:R-:W-:-:S02]  /*5f90*/  LOP3.LUT R14, R14, 0xffff, RZ, 0xc0, !PT ;  /* 0x0000ffff0e0e7812 */ /* 0x000fc400078ec0ff */
[----:B------:R-:W-:Y:S02]  /*5fa0*/  PRMT R31, R17, 0x5410, R18 ;  /* 0x00005410111f7816 */ /* 0x000fe40000000012 */
[----:B------:R-:W-:Y:S02]  /*5fb0*/  PRMT R29, R15, 0x5410, R16 ;  /* 0x000054100f1d7816 */ /* 0x000fe40000000010 */
[----:B------:R-:W-:Y:S02]  /*5fc0*/  PRMT R18, R6, 0x3340, R7 ;  /* 0x0000334006127816 */ /* 0x000fe40000000007 */
[----:B------:R-:W-:Y:S02]  /*5fd0*/  SHF.R.U32.HI R6, RZ, 0x8, R40 ;  /* 0x00000008ff067819 */ /* 0x000fe40000011628 */
[----:B------:R-:W-:Y:S02]  /*5fe0*/  SHF.R.U32.HI R7, RZ, 0x8, R23 ;  /* 0x00000008ff077819 */ /* 0x000fe40000011617 */
[----:B------:R-:W-:-:S02]  /*5ff0*/  SHF.R.U32.HI R15, RZ, 0x8, R56 ;  /* 0x00000008ff0f7819 */ /* 0x000fc40000011638 */
[----:B------:R-:W-:Y:S02]  /*6000*/  SHF.R.U32.HI R16, RZ, 0x8, R33 ;  /* 0x00000008ff107819 */ /* 0x000fe40000011621 */
[----:B------:R-:W-:Y:S02]  /*6010*/  PRMT R21, R14, 0x3340, R1 ;  /* 0x000033400e157816 */ /* 0x000fe40000000001 */
[----:B------:R-:W-:Y:S02]  /*6020*/  SHF.R.U32.HI R14, RZ, 0x8, R25 ;  /* 0x00000008ff0e7819 */ /* 0x000fe40000011619 */
[----:B------:R-:W-:Y:S02]  /*6030*/  LOP3.LUT R7, R7, 0xffff, RZ, 0xc0, !PT ;  /* 0x0000ffff07077812 */ /* 0x000fe400078ec0ff */
[----:B------:R-:W-:Y:S02]  /*6040*/  LOP3.LUT R6, R6, 0xffff, RZ, 0xc0, !PT ;  /* 0x0000ffff06067812 */ /* 0x000fe400078ec0ff */
[----:B------:R-:W-:-:S02]  /*6050*/  LOP3.LUT R16, R16, 0xffff, RZ, 0xc0, !PT ;  /* 0x0000ffff10107812 */ /* 0x000fc400078ec0ff */
[----:B------:R-:W-:Y:S02]  /*6060*/  LOP3.LUT R15, R15, 0xffff, RZ, 0xc0, !PT ;  /* 0x0000ffff0f0f7812 */ /* 0x000fe400078ec0ff */
[----:B------:R-:W-:Y:S02]  /*6070*/  LOP3.LUT R14, R14, 0xffff, RZ, 0xc0, !PT ;  /* 0x0000ffff0e0e7812 */ /* 0x000fe400078ec0ff */
[----:B------:R-:W-:Y:S02]  /*6080*/  PRMT R20, R6, 0x3340, R7 ;  /* 0x0000334006147816 */ /* 0x000fe40000000007 */
[----:B------:R-:W-:Y:S02]  /*6090*/  PRMT R22, R15, 0x3340, R16 ;  /* 0x000033400f167816 */ /* 0x000fe40000000010 */
[----:B------:R-:W-:Y:S02]  /*60a0*/  SHF.R.U32.HI R17, RZ, 0x8, R41 ;  /* 0x00000008ff117819 */ /* 0x000fe40000011629 */
[----:B------:R-:W-:-:S02]  /*60b0*/  SHF.R.U32.HI R15, RZ, 0x8, R72 ;  /* 0x00000008ff0f7819 */ /* 0x000fc40000011648 */
[----:B------:R-:W-:Y:S02]  /*60c0*/  SHF.R.U32.HI R16, RZ, 0x8, R45 ;  /* 0x00000008ff107819 */ /* 0x000fe4000001162d */
[----:B------:R-:W-:Y:S02]  /*60d0*/  SHF.R.U32.HI R6, RZ, 0x8, R26 ;  /* 0x00000008ff067819 */ /* 0x000fe4000001161a */
[----:B------:R-:W-:Y:S02]  /*60e0*/  SHF.R.U32.HI R7, RZ, 0x8, R19 ;  /* 0x00000008ff077819 */ /* 0x000fe40000011613 */
[----:B------:R-:W-:Y:S02]  /*60f0*/  PRMT R23, R14, 0x3340, R1 ;  /* 0x000033400e177816 */ /* 0x000fe40000000001 */
[----:B------:R-:W-:Y:S02]  /*6100*/  SHF.R.U32.HI R14, RZ, 0x8, R27 ;  /* 0x00000008ff0e7819 */ /* 0x000fe4000001161b */
[----:B------:R-:W-:-:S02]  /*6110*/  LOP3.LUT R17, R17, 0xffff, RZ, 0xc0, !PT ;  /* 0x0000ffff11117812 */ /* 0x000fc400078ec0ff */
[----:B------:R-:W-:Y:S02]  /*6120*/  LOP3.LUT R16, R16, 0xffff, RZ, 0xc0, !PT ;  /* 0x0000ffff10107812 */ /* 0x000fe400078ec0ff */
[----:B------:R-:W-:Y:S02]  /*6130*/  LOP3.LUT R15, R15, 0xffff, RZ, 0xc0, !PT ;  /* 0x0000ffff0f0f7812 */ /* 0x000fe400078ec0ff */
[----:B------:R-:W-:Y:S02]  /*6140*/  LOP3.LUT R7, R7, 0xffff, RZ, 0xc0, !PT ;  /* 0x0000ffff07077812 */ /* 0x000fe400078ec0ff */
[----:B------:R-:W-:Y:S02]  /*6150*/  LOP3.LUT R6, R6, 0xffff, RZ, 0xc0, !PT ;  /* 0x0000ffff06067812 */ /* 0x000fe400078ec0ff */
[----:B------:R-:W-:Y:S02]  /*6160*/  LOP3.LUT R19, R14, 0xffff, RZ, 0xc0, !PT ;  /* 0x0000ffff0e137812 */ /* 0x000fe400078ec0ff */
[----:B------:R-:W-:-:S02]  /*6170*/  PRMT R25, R17, 0x3340, R0 ;  /* 0x0000334011197816 */ /* 0x000fc40000000000 */
[----:B------:R-:W-:Y:S02]  /*6180*/  PRMT R24, R15, 0x3340, R16 ;  /* 0x000033400f187816 */ /* 0x000fe40000000010 */
[----:B------:R-:W-:Y:S02]  /*6190*/  PRMT R26, R6, 0x3340, R7 ;  /* 0x00003340061a7816 */ /* 0x000fe40000000007 */
[----:B------:R-:W-:Y:S02]  /*61a0*/  SHF.R.U32.HI R14, RZ, 0x8, R37 ;  /* 0x00000008ff0e7819 */ /* 0x000fe40000011625 */
[----:B------:R-:W-:Y:S02]  /*61b0*/  SHF.R.U32.HI R17, RZ, 0x8, R49 ;  /* 0x00000008ff117819 */ /* 0x000fe40000011631 */
[----:B------:R-:W-:Y:S02]  /*61c0*/  SHF.R.U32.HI R6, RZ, 0x8, R42 ;  /* 0x00000008ff067819 */ /* 0x000fe4000001162a */
[----:B------:R-:W-:-:S02]  /*61d0*/  SHF.R.U32.HI R7, RZ, 0x8, R35 ;  /* 0x00000008ff077819 */ /* 0x000fc40000011623 */
[----:B------:R-:W-:Y:S02]  /*61e0*/  SHF.R.U32.HI R15, RZ, 0x8, R58 ;  /* 0x00000008ff0f7819 */ /* 0x000fe4000001163a */
[----:B------:R-:W-:Y:S02]  /*61f0*/  SHF.R.U32.HI R16, RZ, 0x8, R39 ;  /* 0x00000008ff107819 */ /* 0x000fe40000011627 */
        /* <DEDUP_REMOVED lines=8> */
[----:B------:R-:W-:Y:S02]  /*6280*/  PRMT R16, R6, 0x3340, R7 ;  /* 0x0000334006107816 */ /* 0x000fe40000000007 */
[----:B------:R-:W-:-:S02]  /*6290*/  PRMT R28, R15, 0x3340, R14 ;  /* 0x000033400f1c7816 */ /* 0x000fc4000000000e */
[----:B------:R-:W-:Y:S02]  /*62a0*/  SHF.R.U32.HI R17, RZ, 0x8, R43 ;  /* 0x00000008ff117819 */ /* 0x000fe4000001162b */
[----:B------:R-:W-:Y:S02]  /*62b0*/  SHF.R.U32.HI R6, RZ, 0x8, R47 ;  /* 0x00000008ff067819 */ /* 0x000fe4000001162f */
[----:B------:R-:W-:Y:S02]  /*62c0*/  SHF.R.U32.HI R2, RZ, 0x8, R2 ;  /* 0x00000008ff027819 */ /* 0x000fe40000011602 */
[----:B------:R-:W-:Y:S02]  /*62d0*/  SHF.R.U32.HI R14, RZ, 0x8, R51 ;  /* 0x00000008ff0e7819 */ /* 0x000fe40000011633 */
[----:B------:R-:W-:Y:S02]  /*62e0*/  LOP3.LUT R17, R17, 0xffff, RZ, 0xc0, !PT ;  /* 0x0000ffff11117812 */ /* 0x000fe400078ec0ff */
[----:B------:R-:W-:-:S02]  /*62f0*/  LOP3.LUT R6, R6, 0xffff, RZ, 0xc0, !PT ;  /* 0x0000ffff06067812 */ /* 0x000fc400078ec0ff */
[----:B------:R-:W-:Y:S02]  /*6300*/  LOP3.LUT R39, R2, 0xffff, RZ, 0xc0, !PT ;  /* 0x0000ffff02277812 */ /* 0x000fe400078ec0ff */
[----:B------:R-:W-:Y:S02]  /*6310*/  LOP3.LUT R41, R14, 0xffff, RZ, 0xc0, !PT ;  /* 0x0000ffff0e297812 */ /* 0x000fe400078ec0ff */
[--C-:B------:R-:W-:Y:S02]  /*6320*/  PRMT R35, R19, 0x3340, R0.reuse ;  /* 0x0000334013237816 */ /* 0x100fe40000000000 */
[----:B------:R-:W-:Y:S02]  /*6330*/  PRMT R37, R17, 0x3340, R0 ;  /* 0x0000334011257816 */ /* 0x000fe40000000000 */
[----:B------:R-:W-:Y:S02]  /*6340*/  PRMT R6, R39, 0x3340, R6 ;  /* 0x0000334027067816 */ /* 0x000fe40000000006 */
[----:B------:R-:W-:-:S02]  /*6350*/  PRMT R41, R41, 0x3340, R0 ;  /* 0x0000334029297816 */ /* 0x000fc40000000000 */
[----:B------:R-:W-:Y:S02]  /*6360*/  LOP3.LUT R7, R36, 0xffff, RZ, 0xc0, !PT ;  /* 0x0000ffff24077812 */ /* 0x000fe400078ec0ff */
[----:B------:R-:W-:Y:S02]  /*6370*/  LOP3.LUT R17, R38, 0xffff, RZ, 0xc0, !PT ;  /* 0x0000ffff26117812 */ /* 0x000fe400078ec0ff */
[----:B------:R-:W-:Y:S02]  /*6380*/  LOP3.LUT R19, R68, 0xffff, RZ, 0xc0, !PT ;  /* 0x0000ffff44137812 */ /* 0x000fe400078ec0ff */
[----:B------:R-:W-:Y:S02]  /*6390*/  PRMT R18, R18, 0x5410, R21 ;  /* 0x0000541012127816 */ /* 0x000fe40000000015 */
[----:B------:R-:W-:Y:S02]  /*63a0*/  PRMT R23, R20, 0x5410, R23 ;  /* 0x0000541014177816 */ /* 0x000fe40000000017 */
[----:B------:R-:W-:Y:S01]  /*63b0*/  PRMT R22, R22, 0x5410, R25 ;  /* 0x0000541016167816 */ /* 0x000fe20000000019 */
[----:B------:R-:W0:Y:S01]  /*63c0*/  LDC R20, c[0x0][0x248] ;  /* 0x00009200ff147b82 */ /* 0x000e220000000800 */
[----:B------:R-:W-:-:S02]  /*63d0*/  PRMT R27, R24, 0x5410, R27 ;  /* 0x00005410181b7816 */ /* 0x000fc4000000001b */
[----:B------:R-:W-:Y:S02]  /*63e0*/  PRMT R2, R26, 0x5410, R33 ;  /* 0x000054101a027816 */ /* 0x000fe40000000021 */
[----:B------:R-:W-:Y:S02]  /*63f0*/  PRMT R35, R16, 0x5410, R35 ;  /* 0x0000541010237816 */ /* 0x000fe40000000023 */
[----:B------:R-:W-:Y:S02]  /*6400*/  PRMT R37, R28, 0x5410, R37 ;  /* 0x000054101c257816 */ /* 0x000fe40000000025 */
[----:B------:R-:W-:Y:S02]  /*6410*/  PRMT R41, R6, 0x5410, R41 ;  /* 0x0000541006297816 */ /* 0x000fe40000000029 */
[----:B------:R-:W-:Y:S02]  /*6420*/  PRMT R14, R29, 0x4210, R70 ;  /* 0x000042101d0e7816 */ /* 0x000fe40000000046 */
[----:B------:R-:W-:-:S02]  /*6430*/  PRMT R8, R8, 0x4210, R7 ;  /* 0x0000421008087816 */ /* 0x000fc40000000007 */
[----:B------:R-:W-:Y:S01]  /*6440*/  PRMT R10, R10, 0x4210, R19 ;  /* 0x000042100a0a7816 */ /* 0x000fe20000000013 */
[----:B------:R-:W-:Y:S01]  /*6450*/  BAR.SYNC.DEFER_BLOCKING 0x0 ;  /* 0x0000000000007b1d */ /* 0x000fe20000010000 */
[----:B------:R-:W-:Y:S02]  /*6460*/  PRMT R12, R12, 0x4210, R17 ;  /* 0x000042100c0c7816 */ /* 0x000fe40000000011 */
[----:B------:R-:W-:Y:S02]  /*6470*/  PRMT R15, R31, 0x4210, R86 ;  /* 0x000042101f0f7816 */ /* 0x000fe40000000056 */
[----:B------:R-:W-:Y:S02]  /*6480*/  PRMT R24, R18, 0x5210, R7 ;  /* 0x0000521012187816 */ /* 0x000fe40000000007 */
[----:B------:R-:W-:Y:S02]  /*6490*/  PRMT R25, R23, 0x5210, R52 ;  /* 0x0000521017197816 */ /* 0x000fe40000000034 */
[----:B------:R-:W-:-:S02]  /*64a0*/  PRMT R26, R22, 0x5210, R19 ;  /* 0x00005210161a7816 */ /* 0x000fc40000000013 */
[----:B------:R-:W-:Y:S02]  /*64b0*/  PRMT R27, R27, 0x5210, R84 ;  /* 0x000052101b1b7816 */ /* 0x000fe40000000054 */
[----:B------:R-:W-:Y:S02]  /*64c0*/  PRMT R68, R2, 0x5210, R17 ;  /* 0x0000521002447816 */ /* 0x000fe40000000011 */
[----:B------:R-:W-:Y:S02]  /*64d0*/  PRMT R69, R35, 0x5210, R54 ;  /* 0x0000521023457816 */ /* 0x000fe40000000036 */
[----:B------:R-:W-:Y:S02]  /*64e0*/  PRMT R70, R37, 0x5210, R70 ;  /* 0x0000521025467816 */ /* 0x000fe40000000046 */
[----:B------:R-:W-:Y:S01]  /*64f0*/  PRMT R71, R41, 0x5210, R86 ;  /* 0x0000521029477816 */ /* 0x000fe20000000056 */
[----:B------:R-:W-:Y:S04]  /*6500*/  STS.128 [R5+UR5], R8 ;  /* 0x0000000805007988 */ /* 0x000fe80008000c05 */
[----:B------:R2:W-:Y:S04]  /*6510*/  STS.128 [R5+UR5+0x80], R12 ;  /* 0x0000800c05007988 */ /* 0x0005e80008000c05 */
[----:B------:R-:W-:Y:S04]  /*6520*/  STS.128 [R5+UR5+0x800], R24 ;  /* 0x0008001805007988 */ /* 0x000fe80008000c05 */
[----:B------:R-:W-:Y:S01]  /*6530*/  STS.128 [R5+UR5+0x880], R68 ;  /* 0x0008804405007988 */ /* 0x000fe20008000c05 */
[----:B------:R-:W-:Y:S01]  /*6540*/  LOP3.LUT R36, R4, UR4, RZ, 0x3c, !PT ;  /* 0x0000000404247c12 */ /* 0x000fe2000f8e3cff */
[C---:B---3--:R-:W-:Y:S01]  /*6550*/  IMAD R21, R88.reuse, UR6, RZ ;  /* 0x0000000658157c24 */ /* 0x048fe2000f8e02ff */
[----:B------:R-:W-:Y:S01]  /*6560*/  ISETP.GE.AND P0, PT, R88, UR10, PT ;  /* 0x0000000a58007c0c */ /* 0x000fe2000bf06270 */
[----:B------:R-:W-:Y:S01]  /*6570*/  BAR.SYNC.DEFER_BLOCKING 0x0 ;  /* 0x0000000000007b1d */ /* 0x000fe20000010000 */
[----:B------:R-:W-:-:S02]  /*6580*/  LOP3.LUT R17, R36, 0x40, RZ, 0x3c, !PT ;  /* 0x0000004024117812 */ /* 0x000fc400078e3cff */
[----:B-----5:R-:W-:-:S03]  /*6590*/  LOP3.LUT R41, R3, R0, RZ, 0xfc, !PT ;  /* 0x0000000003297212 */ /* 0x020fc600078efcff */
[----:B------:R-:W-:Y:S01]  /*65a0*/  ULDC.64 UR6, c[0x0][0x220] ;  /* 0x0000880000067ab9 */ /* 0x000fe20000000a00 */
[C-C-:B------:R-:W-:Y:S01]  /*65b0*/  LOP3.LUT R79, R3.reuse, 0x4, R0.reuse, 0xfe, !PT ;  /* 0x00000004034f7812 */ /* 0x140fe200078efe00 */
[----:B------:R-:W-:Y:S01]  /*65c0*/  ULDC UR4, c[0x0][0x22c] ;  /* 0x00008b0000047ab9 */ /* 0x000fe20000000800 */
[----:B--2---:R-:W-:Y:S01]  /*65d0*/  LOP3.LUT R14, R3, 0x40, R0, 0xfe, !PT ;  /* 0x00000040030e7812 */ /* 0x004fe200078efe00 */
[----:B------:R-:W-:Y:S01]  /*65e0*/  ULDC UR5, c[0x0][0x22c] ;  /* 0x00008b0000057ab9 */ /* 0x000fe20000000800 */
[----:B------:R-:W2:Y:S04]  /*65f0*/  LDS.128 R8, [R36+UR8] ;  /* 0x0000000824087984 */ /* 0x000ea80008000c00 */
[----:B------:R-:W3:Y:S01]  /*6600*/  LDS.128 R4, [R17+UR8] ;  /* 0x0000000811047984 */ /* 0x000ee20008000c00 */
[C---:B------:R-:W-:Y:S01]  /*6610*/  ISETP.LT.AND P1, PT, R41.reuse, UR11, !P0 ;  /* 0x0000000b29007c0c */ /* 0x040fe2000c721270 */
[----:B0-----:R-:W-:Y:S01]  /*6620*/  IMAD R41, R41, R20, RZ ;  /* 0x0000001429297224 */ /* 0x001fe200078e02ff */
[----:B------:R-:W-:-:S04]  /*6630*/  IADD3 R2, P2, R21, UR6, RZ ;  /* 0x0000000615027c10 */ /* 0x000fc8000ff5e0ff */
[----:B------:R-:W-:Y:S02]  /*6640*/  LEA.HI.X.SX32 R21, R21, UR7, 0x1, P2 ;  /* 0x0000000715157c11 */ /* 0x000fe400090f0eff */
[----:B------:R-:W-:Y:S02]  /*6650*/  IADD3 R12, P2, R41, R2, RZ ;  /* 0x00000002290c7210 */ /* 0x000fe40007f5e0ff */
[--C-:B------:R-:W-:Y:S02]  /*6660*/  LOP3.LUT R39, R3, 0x8, R0.reuse, 0xfe, !PT ;  /* 0x0000000803277812 */ /* 0x100fe400078efe00 */
[----:B------:R-:W-:Y:S02]  /*6670*/  LEA.HI.X.SX32 R13, R41, R21, 0x1, P2 ;  /* 0x00000015290d7211 */ /* 0x000fe400010f0eff */
[C---:B------:R-:W-:Y:S01]  /*6680*/  ISETP.LT.AND P6, PT, R79.reuse, UR4, !P0 ;  /* 0x000000044f007c0c */ /* 0x040fe2000c7c1270 */
[-C--:B------:R-:W-:Y:S01]  /*6690*/  IMAD R79, R79, R20.reuse, RZ ;  /* 0x000000144f4f7224 */ /* 0x080fe200078e02ff */
[----:B------:R-:W-:Y:S01]  /*66a0*/  ISETP.LT.AND P2, PT, R14, UR5, !P0 ;  /* 0x000000050e007c0c */ /* 0x000fe2000c741270 */
[----:B------:R-:W-:Y:S01]  /*66b0*/  ULDC UR5, c[0x0][0x22c] ;  /* 0x00008b0000057ab9 */ /* 0x000fe20000000800 */
[--C-:B------:R-:W-:Y:S01]  /*66c0*/  LOP3.LUT R15, R3, 0xc, R0.reuse, 0xfe, !PT ;  /* 0x0000000c030f7812 */ /* 0x100fe200078efe00 */
[----:B------:R-:W-:Y:S01]  /*66d0*/  ULDC UR4, c[0x0][0x22c] ;  /* 0x00008b0000047ab9 */ /* 0x000fe20000000800 */
[C---:B------:R-:W-:Y:S01]  /*66e0*/  ISETP.LT.AND P3, PT, R39.reuse, UR5, !P0 ;  /* 0x0000000527007c0c */ /* 0x040fe2000c761270 */
[----:B------:R-:W-:Y:S01]  /*66f0*/  IMAD R39, R39, R20, RZ ;  /* 0x0000001427277224 */ /* 0x000fe200078e02ff */
[C-C-:B------:R-:W-:Y:S01]  /*6700*/  LOP3.LUT R77, R3.reuse, 0x10, R0.reuse, 0xfe, !PT ;  /* 0x00000010034d7812 */ /* 0x140fe200078efe00 */
[----:B------:R-:W-:Y:S01]  /*6710*/  ULDC UR5, c[0x0][0x22c] ;  /* 0x00008b0000057ab9 */ /* 0x000fe20000000800 */
[----:B------:R-:W-:-:S02]  /*6720*/  LOP3.LUT R43, R3, 0x14, R0, 0xfe, !PT ;  /* 0x00000014032b7812 */ /* 0x000fc400078efe00 */
[C-C-:B------:R-:W-:Y:S02]  /*6730*/  LOP3.LUT R75, R3.reuse, 0x18, R0.reuse, 0xfe, !PT ;  /* 0x00000018034b7812 */ /* 0x140fe400078efe00 */
[C-C-:B------:R-:W-:Y:S02]  /*6740*/  LOP3.LUT R73, R3.reuse, 0x1c, R0.reuse, 0xfe, !PT ;  /* 0x0000001c03497812 */ /* 0x140fe400078efe00 */
[----:B--2---:R-:W-:Y:S02]  /*6750*/  PRMT R83, R8, 0x7770, RZ ;  /* 0x0000777008537816 */ /* 0x004fe400000000ff */
[----:B------:R-:W-:-:S03]  /*6760*/  LOP3.LUT R71, R3, 0x20, R0, 0xfe, !PT ;  /* 0x0000002003477812 */ /* 0x000fc600078efe00 */
[----:B------:R0:W-:Y:S01]  /*6770*/  @P1 STG.E.U8 desc[UR12][R12.64], R83 ;  /* 0x000000530c001986 */ /* 0x0001e2000c10110c */
[----:B------:R-:W-:Y:S02]  /*6780*/  IADD3 R14, P1, R79, R2, RZ ;  /* 0x000000024f0e7210 */ /* 0x000fe40007f3e0ff */
[C-C-:B------:R-:W-:Y:S02]  /*6790*/  LOP3.LUT R69, R3.reuse, 0x24, R0.reuse, 0xfe, !PT ;  /* 0x0000002403457812 */ /* 0x140fe400078efe00 */
[C-C-:B------:R-:W-:Y:S02]  /*67a0*/  LOP3.LUT R67, R3.reuse, 0x28, R0.reuse, 0xfe, !PT ;  /* 0x0000002803437812 */ /* 0x140fe400078efe00 */
[C-C-:B------:R-:W-:Y:S02]  /*67b0*/  LOP3.LUT R65, R3.reuse, 0x2c, R0.reuse, 0xfe, !PT ;  /* 0x0000002c03417812 */ /* 0x140fe400078efe00 */
[C-C-:B------:R-:W-:Y:S02]  /*67c0*/  LOP3.LUT R63, R3.reuse, 0x30, R0.reuse, 0xfe, !PT ;  /* 0x00000030033f7812 */ /* 0x140fe400078efe00 */
[----:B------:R-:W-:-:S02]  /*67d0*/  LOP3.LUT R49, R3, 0x34, R0, 0xfe, !PT ;  /* 0x0000003403317812 */ /* 0x000fc400078efe00 */
[C-C-:B------:R-:W-:Y:S02]  /*67e0*/  LOP3.LUT R47, R3.reuse, 0x38, R0.reuse, 0xfe, !PT ;  /* 0x00000038032f7812 */ /* 0x140fe400078efe00 */
        /* <DEDUP_REMOVED lines=47> */
[----:B------:R-:W-:Y:S01]  /*6ae0*/  LOP3.LUT R0, R3, 0xfc, R0, 0xfe, !PT ;  /* 0x000000fc03007812 */ /* 0x000fe200078efe00 */
[C---:B------:R-:W-:Y:S01]  /*6af0*/  IMAD R3, R15.reuse, R20, RZ ;  /* 0x000000140f037224 */ /* 0x040fe200078e02ff */
[----:B------:R-:W-:Y:S01]  /*6b00*/  ISETP.LT.AND P4, PT, R15, UR4, !P0 ;  /* 0x000000040f007c0c */ /* 0x000fe2000c781270 */
[----:B------:R-:W-:Y:S01]  /*6b10*/  ULDC UR4, c[0x0][0x22c] ;  /* 0x00008b0000047ab9 */ /* 0x000fe20000000800 */
[-C--:B0-----:R-:W-:Y:S02]  /*6b20*/  IADD3 R12, P5, R39, R2.reuse, RZ ;  /* 0x00000002270c7210 */ /* 0x081fe40007fbe0ff */
[-C--:B------:R-:W-:Y:S02]  /*6b30*/  LEA.HI.X.SX32 R15, R79, R21.reuse, 0x1, P1 ;  /* 0x000000154f0f7211 */ /* 0x080fe400008f0eff */
[----:B---3--:R-:W-:Y:S02]  /*6b40*/  PRMT R85, R4, 0x7770, RZ ;  /* 0x0000777004557816 */ /* 0x008fe400000000ff */
[----:B------:R-:W-:Y:S01]  /*6b50*/  ISETP.LT.AND P1, PT, R38, UR5, !P0 ;  /* 0x0000000526007c0c */ /* 0x000fe2000c721270 */
[----:B------:R-:W-:Y:S01]  /*6b60*/  ULDC UR5, c[0x0][0x22c] ;  /* 0x00008b0000057ab9 */ /* 0x000fe20000000800 */
[----:B------:R-:W-:Y:S01]  /*6b70*/  LEA.HI.X.SX32 R13, R39, R21, 0x1, P5 ;  /* 0x00000015270d7211 */ /* 0x000fe200028f0eff */
[----:B------:R-:W-:Y:S01]  /*6b80*/  @P6 STG.E.U8 desc[UR12][R14.64], R85 ;  /* 0x000000550e006986 */ /* 0x000fe2000c10110c */
[----:B------:R-:W-:-:S02]  /*6b90*/  IADD3 R38, P5, R3, R2, RZ ;  /* 0x0000000203267210 */ /* 0x000fc40007fbe0ff */
[C---:B------:R-:W-:Y:S01]  /*6ba0*/  ISETP.LT.AND P6, PT, R77.reuse, UR4, !P0 ;  /* 0x000000044d007c0c */ /* 0x040fe2000c7c1270 */
[----:B------:R-:W-:Y:S01]  /*6bb0*/  IMAD R77, R77, R20, RZ ;  /* 0x000000144d4d7224 */ /* 0x000fe200078e02ff */
[----:B------:R-:W-:Y:S01]  /*6bc0*/  PRMT R79, R8, 0x7771, RZ ;  /* 0x00007771084f7816 */ /* 0x000fe200000000ff */
[----:B------:R-:W-:Y:S01]  /*6bd0*/  ULDC UR4, c[0x0][0x22c] ;  /* 0x00008b0000047ab9 */ /* 0x000fe20000000800 */
[-C--:B------:R-:W-:Y:S02]  /*6be0*/  LEA.HI.X.SX32 R39, R3, R21.reuse, 0x1, P5 ;  /* 0x0000001503277211 */ /* 0x080fe400028f0eff */
[----:B------:R-:W-:Y:S01]  /*6bf0*/  PRMT R83, R4, 0x7771, RZ ;  /* 0x0000777104537816 */ /* 0x000fe200000000ff */
[----:B------:R0:W-:Y:S01]  /*6c00*/  @P3 STG.E.U8 desc[UR12][R12.64], R79 ;  /* 0x0000004f0c003986 */ /* 0x0001e2000c10110c */
[----:B------:R-:W-:Y:S01]  /*6c10*/  IADD3 R42, P3, R77, R2, RZ ;  /* 0x000000024d2a7210 */ /* 0x000fe20007f7e0ff */
[C---:B------:R-:W-:Y:S02]  /*6c20*/  IMAD R3, R43.reuse, R20, RZ ;  /* 0x000000142b037224 */ /* 0x040fe400078e02ff */
[----:B------:R2:W-:Y:S01]  /*6c30*/  @P4 STG.E.U8 desc[UR12][R38.64], R83 ;  /* 0x0000005326004986 */ /* 0x0005e2000c10110c */
[----:B------:R-:W-:Y:S01]  /*6c40*/  ISETP.LT.AND P4, PT, R43, UR4, !P0 ;  /* 0x000000042b007c0c */ /* 0x000fe2000c781270 */
[----:B------:R-:W-:Y:S01]  /*6c50*/  ULDC UR4, c[0x0][0x22c] ;  /* 0x00008b0000047ab9 */ /* 0x000fe20000000800 */
[----:B------:R-:W-:-:S02]  /*6c60*/  LEA.HI.X.SX32 R43, R77, R21, 0x1, P3 ;  /* 0x000000154d2b7211 */ /* 0x000fc400018f0eff */
[----:B------:R-:W-:Y:S02]  /*6c70*/  PRMT R77, R8, 0x7772, RZ ;  /* 0x00007772084d7816 */ /* 0x000fe400000000ff */
[C---:B------:R-:W-:Y:S01]  /*6c80*/  ISETP.LT.AND P3, PT, R75.reuse, UR5, !P0 ;  /* 0x000000054b007c0c */ /* 0x040fe2000c761270 */
[----:B------:R-:W-:Y:S01]  /*6c90*/  IMAD R75, R75, R20, RZ ;  /* 0x000000144b4b7224 */ /* 0x000fe200078e02ff */
[-C--:B0-----:R-:W-:Y:S01]  /*6ca0*/  IADD3 R12, P5, R3, R2.reuse, RZ ;  /* 0x00000002030c7210 */ /* 0x081fe20007fbe0ff */
[----:B------:R0:W-:Y:S01]  /*6cb0*/  @P6 STG.E.U8 desc[UR12][R42.64], R77 ;  /* 0x0000004d2a006986 */ /* 0x0001e2000c10110c */
[----:B------:R-:W-:Y:S01]  /*6cc0*/  PRMT R79, R4, 0x7772, RZ ;  /* 0x00007772044f7816 */ /* 0x000fe200000000ff */
[----:B------:R-:W-:Y:S01]  /*6cd0*/  ULDC UR5, c[0x0][0x22c] ;  /* 0x00008b0000057ab9 */ /* 0x000fe20000000800 */
[----:B------:R-:W-:Y:S02]  /*6ce0*/  IADD3 R14, P6, R75, R2, RZ ;  /* 0x000000024b0e7210 */ /* 0x000fe40007fde0ff */
[----:B------:R-:W-:-:S02]  /*6cf0*/  LEA.HI.X.SX32 R13, R3, R21, 0x1, P5 ;  /* 0x00000015030d7211 */ /* 0x000fc400028f0eff */
[C---:B------:R-:W-:Y:S01]  /*6d00*/  ISETP.LT.AND P5, PT, R73.reuse, UR4, !P0 ;  /* 0x0000000449007c0c */ /* 0x040fe2000c7a1270 */
[----:B------:R-:W-:Y:S01]  /*6d10*/  IMAD R73, R73, R20, RZ ;  /* 0x0000001449497224 */ /* 0x000fe200078e02ff */
[----:B------:R-:W-:Y:S02]  /*6d20*/  LEA.HI.X.SX32 R15, R75, R21, 0x1, P6 ;  /* 0x000000154b0f7211 */ /* 0x000fe400030f0eff */
[----:B------:R-:W-:Y:S01]  /*6d30*/  PRMT R3, R8, 0x7773, RZ ;  /* 0x0000777308037816 */ /* 0x000fe200000000ff */
[----:B------:R3:W-:Y:S01]  /*6d40*/  @P4 STG.E.U8 desc[UR12][R12.64], R79 ;  /* 0x0000004f0c004986 */ /* 0x0007e2000c10110c */
[----:B------:R-:W-:-:S03]  /*6d50*/  ULDC UR4, c[0x0][0x22c] ;  /* 0x00008b0000047ab9 */ /* 0x000fc60000000800 */
[----:B------:R4:W-:Y:S01]  /*6d60*/  @P3 STG.E.U8 desc[UR12][R14.64], R3 ;  /* 0x000000030e003986 */ /* 0x0009e2000c10110c */
[----:B--2---:R-:W-:Y:S02]  /*6d70*/  IADD3 R38, P3, R73, R2, RZ ;  /* 0x0000000249267210 */ /* 0x004fe40007f7e0ff */
[----:B------:R-:W-:Y:S02]  /*6d80*/  ISETP.LT.AND P4, PT, R71, UR4, !P0 ;  /* 0x0000000447007c0c */ /* 0x000fe4000c781270 */
[----:B------:R-:W-:Y:S01]  /*6d90*/  LEA.HI.X.SX32 R39, R73, R21, 0x1, P3 ;  /* 0x0000001549277211 */ /* 0x000fe200018f0eff */
[-C--:B------:R-:W-:Y:S01]  /*6da0*/  IMAD R71, R71, R20.reuse, RZ ;  /* 0x0000001447477224 */ /* 0x080fe200078e02ff */
[----:B0-----:R-:W-:Y:S01]  /*6db0*/  PRMT R43, R4, 0x7773, RZ ;  /* 0x00007773042b7816 */ /* 0x001fe200000000ff */
[----:B------:R-:W-:Y:S01]  /*6dc0*/  ULDC UR4, c[0x0][0x22c] ;  /* 0x00008b0000047ab9 */ /* 0x000fe20000000800 */
[C---:B------:R-:W-:Y:S01]  /*6dd0*/  ISETP.LT.AND P3, PT, R69.reuse, UR5, !P0 ;  /* 0x0000000545007c0c */ /* 0x040fe2000c761270 */
[----:B------:R-:W-:Y:S01]  /*6de0*/  IMAD R69, R69, R20, RZ ;  /* 0x0000001445457224 */ /* 0x000fe200078e02ff */
[-C--:B---3--:R-:W-:Y:S01]  /*6df0*/  IADD3 R12, P6, R71, R2.reuse, RZ ;  /* 0x00000002470c7210 */ /* 0x088fe20007fde0ff */
[----:B------:R0:W-:Y:S01]  /*6e00*/  @P5 STG.E.U8 desc[UR12][R38.64], R43 ;  /* 0x0000002b26005986 */ /* 0x0001e2000c10110c */
[----:B----4-:R-:W-:Y:S01]  /*6e10*/  PRMT R3, R9, 0x7770, RZ ;  /* 0x0000777009037816 */ /* 0x010fe200000000ff */
[----:B------:R-:W-:Y:S01]  /*6e20*/  ULDC UR5, c[0x0][0x22c] ;  /* 0x00008b0000057ab9 */ /* 0x000fe20000000800 */
[----:B------:R-:W-:-:S02]  /*6e30*/  IADD3 R14, P5, R69, R2, RZ ;  /* 0x00000002450e7210 */ /* 0x000fc40007fbe0ff */
[-C--:B------:R-:W-:Y:S02]  /*6e40*/  LEA.HI.X.SX32 R13, R71, R21.reuse, 0x1, P6 ;  /* 0x00000015470d7211 */ /* 0x080fe400030f0eff */
[----:B------:R-:W-:Y:S02]  /*6e50*/  LEA.HI.X.SX32 R15, R69, R21, 0x1, P5 ;  /* 0x00000015450f7211 */ /* 0x000fe400028f0eff */
[C---:B------:R-:W-:Y:S01]  /*6e60*/  ISETP.LT.AND P6, PT, R67.reuse, UR4, !P0 ;  /* 0x0000000443007c0c */ /* 0x040fe2000c7c1270 */
[-C--:B------:R-:W-:Y:S01]  /*6e70*/  IMAD R67, R67, R20.reuse, RZ ;  /* 0x0000001443437224 */ /* 0x080fe200078e02ff */
[----:B------:R-:W-:Y:S01]  /*6e80*/  PRMT R69, R5, 0x7770, RZ ;  /* 0x0000777005457816 */ /* 0x000fe200000000ff */
[----:B------:R-:W-:Y:S01]  /*6e90*/  ULDC UR4, c[0x0][0x22c] ;  /* 0x00008b0000047ab9 */ /* 0x000fe20000000800 */
[----:B------:R2:W-:Y:S01]  /*6ea0*/  @P4 STG.E.U8 desc[UR12][R12.64], R3 ;  /* 0x000000030c004986 */ /* 0x0005e2000c10110c */
[C---:B------:R-:W-:Y:S01]  /*6eb0*/  ISETP.LT.AND P5, PT, R65.reuse, UR4, !P0 ;  /* 0x0000000441007c0c */ /* 0x040fe2000c7a1270 */
[----:B------:R-:W-:Y:S01]  /*6ec0*/  IMAD R65, R65, R20, RZ ;  /* 0x0000001441417224 */ /* 0x000fe200078e02ff */
[----:B0-----:R-:W-:Y:S01]  /*6ed0*/  PRMT R43, R9, 0x7771, RZ ;  /* 0x00007771092b7816 */ /* 0x001fe200000000ff */
[----:B------:R0:W-:Y:S01]  /*6ee0*/  @P3 STG.E.U8 desc[UR12][R14.64], R69 ;  /* 0x000000450e003986 */ /* 0x0001e2000c10110c */
[----:B------:R-:W-:Y:S01]  /*6ef0*/  IADD3 R38, P3, R67, R2, RZ ;  /* 0x0000000243267210 */ /* 0x000fe20007f7e0ff */
[----:B------:R-:W-:Y:S01]  /*6f00*/  ULDC UR4, c[0x0][0x22c] ;  /* 0x00008b0000047ab9 */ /* 0x000fe20000000800 */
[----:B------:R-:W-:-:S02]  /*6f10*/  ISETP.LT.AND P4, PT, R63, UR5, !P0 ;  /* 0x000000053f007c0c */ /* 0x000fc4000c781270 */
[-C--:B------:R-:W-:Y:S01]  /*6f20*/  LEA.HI.X.SX32 R39, R67, R21.reuse, 0x1, P3 ;  /* 0x0000001543277211 */ /* 0x080fe200018f0eff */
[----:B------:R-:W-:Y:S01]  /*6f30*/  IMAD R63, R63, R20, RZ ;  /* 0x000000143f3f7224 */ /* 0x000fe200078e02ff */
[----:B------:R-:W-:Y:S01]  /*6f40*/  ULDC UR5, c[0x0][0x22c] ;  /* 0x00008b0000057ab9 */ /* 0x000fe20000000800 */
[C---:B--2---:R-:W-:Y:S02]  /*6f50*/  IADD3 R12, P3, R65.reuse, R2, RZ ;  /* 0x00000002410c7210 */ /* 0x044fe40007f7e0ff */
[----:B------:R2:W-:Y:S02]  /*6f60*/  @P6 STG.E.U8 desc[UR12][R38.64], R43 ;  /* 0x0000002b26006986 */ /* 0x0005e4000c10110c */
[----:B------:R-:W-:Y:S02]  /*6f70*/  LEA.HI.X.SX32 R13, R65, R21, 0x1, P3 ;  /* 0x00000015410d7211 */ /* 0x000fe400018f0eff */
[C---:B------:R-:W-:Y:S01]  /*6f80*/  ISETP.LT.AND P3, PT, R49.reuse, UR4, !P0 ;  /* 0x0000000431007c0c */ /* 0x040fe2000c761270 */
[----:B------:R-:W-:Y:S01]  /*6f90*/  IMAD R49, R49, R20, RZ ;  /* 0x0000001431317224 */ /* 0x000fe200078e02ff */
[----:B------:R-:W-:Y:S01]  /*6fa0*/  PRMT R65, R5, 0x7771, RZ ;  /* 0x0000777105417816 */ /* 0x000fe200000000ff */
[----:B------:R-:W-:Y:S01]  /*6fb0*/  ULDC UR4, c[0x0][0x22c] ;  /* 0x00008b0000047ab9 */ /* 0x000fe20000000800 */
[----:B0-----:R-:W-:-:S02]  /*6fc0*/  IADD3 R14, P6, R63, R2, RZ ;  /* 0x000000023f0e7210 */ /* 0x001fc40007fde0ff */
[----:B------:R-:W-:Y:S01]  /*6fd0*/  PRMT R3, R9, 0x7772, RZ ;  /* 0x0000777209037816 */ /* 0x000fe200000000ff */
[----:B------:R0:W-:Y:S01]  /*6fe0*/  @P5 STG.E.U8 desc[UR12][R12.64], R65 ;  /* 0x000000410c005986 */ /* 0x0001e2000c10110c */
[-C--:B------:R-:W-:Y:S02]  /*6ff0*/  LEA.HI.X.SX32 R15, R63, R21.reuse, 0x1, P6 ;  /* 0x000000153f0f7211 */ /* 0x080fe400030f0eff */
[----:B--2---:R-:W-:Y:S02]  /*7000*/  IADD3 R38, P5, R49, R2, RZ ;  /* 0x0000000231267210 */ /* 0x004fe40007fbe0ff */
[----:B------:R-:W-:Y:S01]  /*7010*/  PRMT R43, R5, 0x7772, RZ ;  /* 0x00007772052b7816 */ /* 0x000fe200000000ff */
[----:B------:R2:W-:Y:S01]  /*7020*/  @P4 STG.E.U8 desc[UR12][R14.64], R3 ;  /* 0x000000030e004986 */ /* 0x0005e2000c10110c */
[----:B------:R-:W-:Y:S02]  /*7030*/  LEA.HI.X.SX32 R39, R49, R21, 0x1, P5 ;  /* 0x0000001531277211 */ /* 0x000fe400028f0eff */
[C---:B------:R-:W-:Y:S01]  /*7040*/  ISETP.LT.AND P4, PT, R47.reuse, UR4, !P0 ;  /* 0x000000042f007c0c */ /* 0x040fe2000c781270 */
[-C--:B------:R-:W-:Y:S01]  /*7050*/  IMAD R47, R47, R20.reuse, RZ ;  /* 0x000000142f2f7224 */ /* 0x080fe200078e02ff */
[----:B------:R-:W-:Y:S01]  /*7060*/  ULDC UR4, c[0x0][0x22c] ;  /* 0x00008b0000047ab9 */ /* 0x000fe20000000800 */
[----:B------:R3:W-:Y:S01]  /*7070*/  @P3 STG.E.U8 desc[UR12][R38.64], R43 ;  /* 0x0000002b26003986 */ /* 0x0007e2000c10110c */
[C---:B------:R-:W-:Y:S01]  /*7080*/  ISETP.LT.AND P3, PT, R45.reuse, UR4, !P0 ;  /* 0x000000042d007c0c */ /* 0x040fe2000c761270 */
[----:B------:R-:W-:Y:S01]  /*7090*/  IMAD R45, R45, R20, RZ ;  /* 0x000000142d2d7224 */ /* 0x000fe200078e02ff */
[----:B0-----:R-:W-:Y:S01]  /*70a0*/  IADD3 R12, P6, R47, R2, RZ ;  /* 0x000000022f0c7210 */ /* 0x001fe20007fde0ff */
[----:B------:R-:W-:Y:S01]  /*70b0*/  IMAD R41, R20, 0x40, R41 ;  /* 0x0000004014297824 */ /* 0x000fe200078e0229 */
[----:B------:R-:W-:-:S02]  /*70c0*/  ULDC UR4, c[0x0][0x22c] ;  /* 0x00008b0000047ab9 */ /* 0x000fc40000000800 */
[-C--:B------:R-:W-:Y:S02]  /*70d0*/  LEA.HI.X.SX32 R13, R47, R21.reuse, 0x1, P6 ;  /* 0x000000152f0d7211 */ /* 0x080fe400030f0eff */
[-C--:B------:R-:W-:Y:S02]  /*70e0*/  IADD3 R8, P6, R45, R2.reuse, RZ ;  /* 0x000000022d087210 */ /* 0x080fe40007fde0ff */
[----:B--2---:R-:W-:Y:S01]  /*70f0*/  PRMT R15, R9, 0x7773, RZ ;  /* 0x00007773090f7816 */ /* 0x004fe200000000ff */
[C---:B------:R-:W-:Y:S01]  /*7100*/  IMAD R3, R20.reuse, 0x4, R41 ;  /* 0x0000000414037824 */ /* 0x040fe200078e0229 */
[-C--:B------:R-:W-:Y:S02]  /*7110*/  LEA.HI.X.SX32 R9, R45, R21.reuse, 0x1, P6 ;  /* 0x000000152d097211 */ /* 0x080fe400030f0eff */
[----:B------:R-:W-:Y:S01]  /*7120*/  IADD3 R4, P6, R41, R2, RZ ;  /* 0x0000000229047210 */ /* 0x000fe20007fde0ff */
[----:B------:R0:W-:Y:S01]  /*7130*/  @P4 STG.E.U8 desc[UR12][R12.64], R15 ;  /* 0x0000000f0c004986 */ /* 0x0001e2000c10110c */
[----:B------:R-:W-:Y:S01]  /*7140*/  PRMT R47, R5, 0x7773, RZ ;  /* 0x00007773052f7816 */ /* 0x000fe200000000ff */
[----:B---3--:R-:W-:Y:S01]  /*7150*/  IMAD R39, R20, 0x4, R3 ;  /* 0x0000000414277824 */ /* 0x008fe200078e0203 */
[----:B------:R-:W-:-:S02]  /*7160*/  LEA.HI.X.SX32 R5, R41, R21, 0x1, P6 ;  /* 0x0000001529057211 */ /* 0x000fc400030f0eff */
[----:B0-----:R-:W-:-:S04]  /*7170*/  IADD3 R12, P6, R3, R2, RZ ;  /* 0x00000002030c7210 */ /* 0x001fc80007fde0ff */
[-C--:B------:R-:W-:Y:S02]  /*7180*/  LEA.HI.X.SX32 R13, R3, R21.reuse, 0x1, P6 ;  /* 0x00000015030d7211 */ /* 0x080fe400030f0eff */
[CC--:B------:R-:W-:Y:S02]  /*7190*/  IADD3 R14, P6, R39.reuse, R2.reuse, RZ ;  /* 0x00000002270e7210 */ /* 0x0c0fe40007fde0ff */
[----:B------:R-:W-:Y:S02]  /*71a0*/  PRMT R43, R10, 0x7770, RZ ;  /* 0x000077700a2b7816 */ /* 0x000fe400000000ff */
[----:B------:R-:W-:Y:S01]  /*71b0*/  LEA.HI.X.SX32 R15, R39, R21, 0x1, P6 ;  /* 0x00000015270f7211 */ /* 0x000fe200030f0eff */
[----:B------:R-:W-:Y:S01]  /*71c0*/  IMAD R39, R20, 0x4, R39 ;  /* 0x0000000414277824 */ /* 0x000fe200078e0227 */
[----:B------:R-:W-:Y:S01]  /*71d0*/  @P3 STG.E.U8 desc[UR12][R8.64], R47 ;  /* 0x0000002f08003986 */ /* 0x000fe2000c10110c */
[----:B------:R-:W-:Y:S02]  /*71e0*/  PRMT R45, R6, 0x7770, RZ ;  /* 0x00007770062d7816 */ /* 0x000fe400000000ff */
[----:B------:R-:W-:Y:S01]  /*71f0*/  ISETP.LT.AND P5, PT, R81, UR5, !P0 ;  /* 0x0000000551007c0c */ /* 0x000fe2000c7a1270 */
[----:B------:R0:W-:Y:S01]  /*7200*/  @P2 STG.E.U8 desc[UR12][R4.64], R43 ;  /* 0x0000002b04002986 */ /* 0x0001e2000c10110c */
[----:B------:R-:W-:Y:S01]  /*7210*/  IMAD R3, R20, 0x4, R39 ;  /* 0x0000000414037824 */ /* 0x000fe200078e0227 */
[----:B------:R-:W-:Y:S01]  /*7220*/  ISETP.LT.AND P4, PT, R80, UR4, !P0 ;  /* 0x0000000450007c0c */ /* 0x000fe2000c781270 */
[----:B------:R-:W-:Y:S01]  /*7230*/  ULDC UR4, c[0x0][0x22c] ;  /* 0x00008b0000047ab9 */ /* 0x000fe20000000800 */
[----:B------:R2:W-:Y:S01]  /*7240*/  @P1 STG.E.U8 desc[UR12][R12.64], R45 ;  /* 0x0000002d0c001986 */ /* 0x0005e2000c10110c */
[----:B------:R-:W-:Y:S01]  /*7250*/  PRMT R41, R10, 0x7771, RZ ;  /* 0x000077710a297816 */ /* 0x000fe200000000ff */
[----:B------:R-:W-:Y:S01]  /*7260*/  ULDC UR5, c[0x0][0x22c] ;  /* 0x00008b0000057ab9 */ /* 0x000fe20000000800 */
[----:B0-----:R-:W-:-:S04]  /*7270*/  IADD3 R4, P6, R39, R2, RZ ;  /* 0x0000000227047210 */ /* 0x001fc80007fde0ff */
[-C--:B------:R-:W-:Y:S01]  /*7280*/  LEA.HI.X.SX32 R5, R39, R21.reuse, 0x1, P6 ;  /* 0x0000001527057211 */ /* 0x080fe200030f0eff */
[----:B--2---:R-:W-:Y:S01]  /*7290*/  IMAD R13, R20, 0x4, R3 ;  /* 0x00000004140d7824 */ /* 0x004fe200078e0203 */
[CC--:B------:R-:W-:Y:S02]  /*72a0*/  IADD3 R8, P6, R3.reuse, R2.reuse, RZ ;  /* 0x0000000203087210 */ /* 0x0c0fe40007fde0ff */
[----:B------:R-:W-:Y:S02]  /*72b0*/  PRMT R43, R6, 0x7771, RZ ;  /* 0x00007771062b7816 */ /* 0x000fe400000000ff */
[-C--:B------:R-:W-:Y:S01]  /*72c0*/  LEA.HI.X.SX32 R9, R3, R21.reuse, 0x1, P6 ;  /* 0x0000001503097211 */ /* 0x080fe200030f0eff */
[----:B------:R-:W-:Y:S01]  /*72d0*/  IMAD R3, R20, 0x4, R13 ;  /* 0x0000000414037824 */ /* 0x000fe200078e020d */
[C---:B------:R-:W-:Y:S02]  /*72e0*/  IADD3 R12, P6, R13.reuse, R2, RZ ;  /* 0x000000020d0c7210 */ /* 0x040fe40007fde0ff */
[----:B------:R-:W-:Y:S01]  /*72f0*/  ISETP.LT.AND P3, PT, R78, UR4, !P0 ;  /* 0x000000044e007c0c */ /* 0x000fe2000c761270 */
[----:B------:R0:W-:Y:S01]  /*7300*/  @P5 STG.E.U8 desc[UR12][R14.64], R41 ;  /* 0x000000290e005986 */ /* 0x0001e2000c10110c */
[----:B------:R-:W-:Y:S01]  /*7310*/  LEA.HI.X.SX32 R13, R13, R21, 0x1, P6 ;  /* 0x000000150d0d7211 */ /* 0x000fe200030f0eff */
[----:B------:R-:W-:-:S02]  /*7320*/  ULDC UR4, c[0x0][0x22c] ;  /* 0x00008b0000047ab9 */ /* 0x000fc40000000800 */
[----:B------:R2:W-:Y:S01]  /*7330*/  @P4 STG.E.U8 desc[UR12][R4.64], R43 ;  /* 0x0000002b04004986 */ /* 0x0005e2000c10110c */
[----:B------:R-:W-:Y:S01]  /*7340*/  ISETP.LT.AND P2, PT, R76, UR4, !P0 ;  /* 0x000000044c007c0c */ /* 0x000fe2000c741270 */
[----:B------:R-:W-:Y:S01]  /*7350*/  ULDC UR4, c[0x0][0x22c] ;  /* 0x00008b0000047ab9 */ /* 0x000fe20000000800 */
[----:B------:R-:W-:Y:S02]  /*7360*/  PRMT R39, R10, 0x7772, RZ ;  /* 0x000077720a277816 */ /* 0x000fe400000000ff */
[----:B0-----:R-:W-:Y:S01]  /*7370*/  IADD3 R14, P6, R3, R2, RZ ;  /* 0x00000002030e7210 */ /* 0x001fe20007fde0ff */
[----:B--2---:R-:W-:-:S03]  /*7380*/  IMAD R5, R20, 0x4, R3 ;  /* 0x0000000414057824 */ /* 0x004fc600078e0203 */
[-C--:B------:R-:W-:Y:S02]  /*7390*/  LEA.HI.X.SX32 R15, R3, R21.reuse, 0x1, P6 ;  /* 0x00000015030f7211 */ /* 0x080fe400030f0eff */
[----:B------:R-:W-:Y:S01]  /*73a0*/  ISETP.LT.AND P1, PT, R74, UR4, !P0 ;  /* 0x000000044a007c0c */ /* 0x000fe2000c721270 */
[----:B------:R-:W-:Y:S01]  /*73b0*/  IMAD R3, R20, 0x4, R5 ;  /* 0x0000000414037824 */ /* 0x000fe200078e0205 */
[C---:B------:R-:W-:Y:S01]  /*73c0*/  IADD3 R4, P6, R5.reuse, R2, RZ ;  /* 0x0000000205047210 */ /* 0x040fe20007fde0ff */
[----:B------:R-:W-:Y:S01]  /*73d0*/  ULDC UR4, c[0x0][0x22c] ;  /* 0x00008b0000047ab9 */ /* 0x000fe20000000800 */
[----:B------:R0:W-:Y:S01]  /*73e0*/  @P3 STG.E.U8 desc[UR12][R8.64], R39 ;  /* 0x0000002708003986 */ /* 0x0001e2000c10110c */
[----:B------:R-:W-:Y:S01]  /*73f0*/  ISETP.LT.AND P5, PT, R72, UR4, !P0 ;  /* 0x0000000448007c0c */ /* 0x000fe2000c7a1270 */
[----:B------:R-:W-:Y:S01]  /*7400*/  ULDC UR4, c[0x0][0x22c] ;  /* 0x00008b0000047ab9 */ /* 0x000fe20000000800 */
[----:B------:R-:W-:Y:S02]  /*7410*/  LEA.HI.X.SX32 R5, R5, R21, 0x1, P6 ;  /* 0x0000001505057211 */ /* 0x000fe400030f0eff */
[----:B------:R-:W-:Y:S01]  /*7420*/  ISETP.LT.AND P4, PT, R70, UR4, !P0 ;  /* 0x0000000446007c0c */ /* 0x000fe2000c781270 */
[----:B------:R-:W-:Y:S01]  /*7430*/  ULDC UR4, c[0x0][0x22c] ;  /* 0x00008b0000047ab9 */ /* 0x000fe20000000800 */
[----:B------:R-:W-:-:S02]  /*7440*/  PRMT R41, R6, 0x7772, RZ ;  /* 0x0000777206297816 */ /* 0x000fc400000000ff */
[CC--:B0-----:R-:W-:Y:S02]  /*7450*/  IADD3 R8, P6, R3.reuse, R2.reuse, RZ ;  /* 0x0000000203087210 */ /* 0x0c1fe40007fde0ff */
[----:B------:R-:W-:Y:S01]  /*7460*/  ISETP.LT.AND P3, PT, R68, UR4, !P0 ;  /* 0x0000000444007c0c */ /* 0x000fe2000c761270 */
[----:B------:R-:W-:Y:S01]  /*7470*/  ULDC UR4, c[0x0][0x22c] ;  /* 0x00008b0000047ab9 */ /* 0x000fe20000000800 */
[----:B------:R-:W-:Y:S01]  /*7480*/  LEA.HI.X.SX32 R9, R3, R21, 0x1, P6 ;  /* 0x0000001503097211 */ /* 0x000fe200030f0eff */
[----:B------:R-:W-:Y:S01]  /*7490*/  IMAD R3, R20, 0x4, R3 ;  /* 0x0000000414037824 */ /* 0x000fe200078e0203 */
[----:B------:R-:W-:Y:S01]  /*74a0*/  PRMT R39, R10, 0x7773, RZ ;  /* 0x000077730a277816 */ /* 0x000fe200000000ff */
[----:B------:R0:W-:Y:S01]  /*74b0*/  @P2 STG.E.U8 desc[UR12][R12.64], R41 ;  /* 0x000000290c002986 */ /* 0x0001e2000c10110c */
[----:B------:R-:W-:Y:S01]  /*74c0*/  ISETP.LT.AND P2, PT, R66, UR4, !P0 ;  /* 0x0000000442007c0c */ /* 0x000fe2000c741270 */
[----:B------:R-:W-:Y:S01]  /*74d0*/  ULDC UR4, c[0x0][0x22c] ;  /* 0x00008b0000047ab9 */ /* 0x000fe20000000800 */
[----:B------:R-:W-:Y:S01]  /*74e0*/  PRMT R43, R6, 0x7773, RZ ;  /* 0x00007773062b7816 */ /* 0x000fe200000000ff */
[----:B------:R2:W-:Y:S01]  /*74f0*/  @P1 STG.E.U8 desc[UR12][R14.64], R39 ;  /* 0x000000270e001986 */ /* 0x0005e2000c10110c */
[----:B------:R-:W-:-:S02]  /*7500*/  IADD3 R38, P6, R3, R2, RZ ;  /* 0x0000000203267210 */ /* 0x000fc40007fde0ff */
[----:B------:R-:W-:Y:S01]  /*7510*/  ISETP.LT.AND P1, PT, R64, UR4, !P0 ;  /* 0x0000000440007c0c */ /* 0x000fe2000c721270 */
[----:B------:R-:W-:Y:S01]  /*7520*/  ULDC UR4, c[0x0][0x22c] ;  /* 0x00008b0000047ab9 */ /* 0x000fe20000000800 */
[----:B------:R3:W-:Y:S01]  /*7530*/  @P5 STG.E.U8 desc[UR12][R4.64], R43 ;  /* 0x0000002b04005986 */ /* 0x0007e2000c10110c */
[----:B0-----:R-:W-:Y:S01]  /*7540*/  IMAD R13, R20, 0x4, R3 ;  /* 0x00000004140d7824 */ /* 0x001fe200078e0203 */
[----:B------:R-:W-:Y:S02]  /*7550*/  PRMT R45, R11, 0x7770, RZ ;  /* 0x000077700b2d7816 */ /* 0x000fe400000000ff */
[----:B------:R-:W-:Y:S01]  /*7560*/  ISETP.LT.AND P5, PT, R40, UR4, !P0 ;  /* 0x0000000428007c0c */ /* 0x000fe2000c7a1270 */
[----:B------:R-:W-:Y:S01]  /*7570*/  ULDC UR4, c[0x0][0x22c] ;  /* 0x00008b0000047ab9 */ /* 0x000fe20000000800 */
[-C--:B--2---:R-:W-:Y:S01]  /*7580*/  LEA.HI.X.SX32 R39, R3, R21.reuse, 0x1, P6 ;  /* 0x0000001503277211 */ /* 0x084fe200030f0eff */
[----:B------:R-:W-:Y:S01]  /*7590*/  IMAD R3, R20, 0x4, R13 ;  /* 0x0000000414037824 */ /* 0x000fe200078e020d */
[----:B------:R-:W-:Y:S01]  /*75a0*/  IADD3 R40, P6, R13, R2, RZ ;  /* 0x000000020d287210 */ /* 0x000fe20007fde0ff */
[----:B------:R0:W-:Y:S01]  /*75b0*/  @P4 STG.E.U8 desc[UR12][R8.64], R45 ;  /* 0x0000002d08004986 */ /* 0x0001e2000c10110c */
[----:B------:R-:W-:Y:S01]  /*75c0*/  ISETP.LT.AND P4, PT, R37, UR4, !P0 ;  /* 0x0000000425007c0c */ /* 0x000fe2000c781270 */
[----:B------:R-:W-:Y:S01]  /*75d0*/  ULDC UR4, c[0x0][0x22c] ;  /* 0x00008b0000047ab9 */ /* 0x000fe20000000800 */
[----:B------:R-:W-:-:S02]  /*75e0*/  LEA.HI.X.SX32 R41, R13, R21, 0x1, P6 ;  /* 0x000000150d297211 */ /* 0x000fc400030f0eff */
[-C--:B---3--:R-:W-:Y:S01]  /*75f0*/  IADD3 R4, P6, R3, R2.reuse, RZ ;  /* 0x0000000203047210 */ /* 0x088fe20007fde0ff */
[----:B------:R-:W2:Y:S01]  /*7600*/  LDS.128 R12, [R36+UR8+0x1000] ;  /* 0x00100008240c7984 */ /* 0x000ea20008000c00 */
[----:B------:R-:W-:Y:S02]  /*7610*/  PRMT R37, R7, 0x7770, RZ ;  /* 0x0000777007257816 */ /* 0x000fe400000000ff */
[----:B------:R-:W-:Y:S02]  /*7620*/  PRMT R43, R11, 0x7771, RZ ;  /* 0x000077710b2b7816 */ /* 0x000fe400000000ff */
[-C--:B------:R-:W-:Y:S01]  /*7630*/  LEA.HI.X.SX32 R5, R3, R21.reuse, 0x1, P6 ;  /* 0x0000001503057211 */ /* 0x080fe200030f0eff */
[----:B------:R-:W-:Y:S01]  /*7640*/  IMAD R3, R20, 0x4, R3 ;  /* 0x0000000414037824 */ /* 0x000fe200078e0203 */
[----:B------:R3:W-:Y:S01]  /*7650*/  @P3 STG.E.U8 desc[UR12][R38.64], R37 ;  /* 0x0000002526003986 */ /* 0x0007e2000c10110c */
[----:B------:R-:W-:Y:S01]  /*7660*/  ISETP.LT.AND P3, PT, R19, UR4, !P0 ;  /* 0x0000000413007c0c */ /* 0x000fe2000c761270 */
[----:B------:R-:W-:Y:S01]  /*7670*/  ULDC UR4, c[0x0][0x22c] ;  /* 0x00008b0000047ab9 */ /* 0x000fe20000000800 */
[----:B0-----:R-:W-:Y:S01]  /*7680*/  PRMT R45, R7, 0x7771, RZ ;  /* 0x00007771072d7816 */ /* 0x001fe200000000ff */
[----:B------:R0:W-:Y:S01]  /*7690*/  @P2 STG.E.U8 desc[UR12][R40.64], R43 ;  /* 0x0000002b28002986 */ /* 0x0001e2000c10110c */
[----:B------:R-:W-:Y:S01]  /*76a0*/  ISETP.LT.AND P2, PT, R18, UR4, !P0 ;  /* 0x0000000412007c0c */ /* 0x000fe2000c741270 */
[----:B------:R-:W-:Y:S01]  /*76b0*/  ULDC UR4, c[0x0][0x22c] ;  /* 0x00008b0000047ab9 */ /* 0x000fe20000000800 */
[C---:B------:R-:W-:Y:S01]  /*76c0*/  IADD3 R8, P6, R3.reuse, R2, RZ ;  /* 0x0000000203087210 */ /* 0x040fe20007fde0ff */
[----:B------:R4:W-:Y:S01]  /*76d0*/  @P1 STG.E.U8 desc[UR12][R4.64], R45 ;  /* 0x0000002d04001986 */ /* 0x0009e2000c10110c */
[----:B------:R-:W-:Y:S01]  /*76e0*/  ISETP.LT.AND P1, PT, R16, UR4, !P0 ;  /* 0x0000000410007c0c */ /* 0x000fe2000c721270 */
[----:B------:R-:W-:Y:S01]  /*76f0*/  ULDC UR4, c[0x0][0x22c] ;  /* 0x00008b0000047ab9 */ /* 0x000fe20000000800 */
[----:B---3--:R-:W-:Y:S01]  /*7700*/  IMAD R37, R20, 0x4, R3 ;  /* 0x0000000414257824 */ /* 0x008fe200078e0203 */
[----:B------:R-:W3:Y:S01]  /*7710*/  LDS.128 R16, [R17+UR8+0x1000] ;  /* 0x0010000811107984 */ /* 0x000ee20008000c00 */
[----:B------:R-:W-:-:S03]  /*7720*/  LEA.HI.X.SX32 R9, R3, R21, 0x1, P6 ;  /* 0x0000001503097211 */ /* 0x000fc600030f0eff */
[----:B------:R-:W-:-:S04]  /*7730*/  IADD3 R38, P6, R37, R2, RZ ;  /* 0x0000000225267210 */ /* 0x000fc80007fde0ff */
[----:B------:R-:W-:Y:S01]  /*7740*/  LEA.HI.X.SX32 R39, R37, R21, 0x1, P6 ;  /* 0x0000001525277211 */ /* 0x000fe200030f0eff */
[----:B------:R-:W-:Y:S01]  /*7750*/  IMAD R37, R20, 0x4, R37 ;  /* 0x0000000414257824 */ /* 0x000fe200078e0225 */
[----:B0-----:R-:W-:-:S03]  /*7760*/  PRMT R41, R11, 0x7772, RZ ;  /* 0x000077720b297816 */ /* 0x001fc600000000ff */
[C---:B------:R-:W-:Y:S01]  /*7770*/  IMAD R3, R20.reuse, 0x4, R37 ;  /* 0x0000000414037824 */ /* 0x040fe200078e0225 */
[CC--:B----4-:R-:W-:Y:S01]  /*7780*/  IADD3 R4, P6, R37.reuse, R2.reuse, RZ ;  /* 0x0000000225047210 */ /* 0x0d0fe20007fde0ff */
[----:B------:R0:W-:Y:S03]  /*7790*/  @P5 STG.E.U8 desc[UR12][R8.64], R41 ;  /* 0x0000002908005986 */ /* 0x0001e6000c10110c */
[----:B------:R-:W-:Y:S02]  /*77a0*/  LEA.HI.X.SX32 R5, R37, R21, 0x1, P6 ;  /* 0x0000001525057211 */ /* 0x000fe400030f0eff */
[----:B------:R-:W-:Y:S02]  /*77b0*/  IADD3 R6, P6, R3, R2, RZ ;  /* 0x0000000203067210 */ /* 0x000fe40007fde0ff */
[----:B------:R-:W-:Y:S02]  /*77c0*/  PRMT R43, R7, 0x7772, RZ ;  /* 0x00007772072b7816 */ /* 0x000fe400000000ff */
[----:B------:R-:W-:Y:S01]  /*77d0*/  ISETP.LT.AND P5, PT, R35, UR4, !P0 ;  /* 0x0000000423007c0c */ /* 0x000fe2000c7a1270 */
[----:B------:R-:W-:Y:S01]  /*77e0*/  ULDC UR4, c[0x0][0x22c] ;  /* 0x00008b0000047ab9 */ /* 0x000fe20000000800 */
[----:B0-----:R-:W-:Y:S01]  /*77f0*/  IMAD R9, R20, 0x4, R3 ;  /* 0x0000000414097824 */ /* 0x001fe200078e0203 */
[----:B------:R-:W-:-:S02]  /*7800*/  PRMT R37, R7, 0x7773, RZ ;  /* 0x0000777307257816 */ /* 0x000fc400000000ff */
[----:B------:R-:W-:Y:S02]  /*7810*/  PRMT R35, R11, 0x7773, RZ ;  /* 0x000077730b237816 */ /* 0x000fe400000000ff */
[-C--:B------:R-:W-:Y:S01]  /*7820*/  LEA.HI.X.SX32 R7, R3, R21.reuse, 0x1, P6 ;  /* 0x0000001503077211 */ /* 0x080fe200030f0eff */
[----:B------:R-:W-:Y:S01]  /*7830*/  IMAD R3, R20, 0x4, R9 ;  /* 0x0000000414037824 */ /* 0x000fe200078e0209 */
[CC--:B------:R-:W-:Y:S01]  /*7840*/  IADD3 R8, P6, R9.reuse, R2.reuse, RZ ;  /* 0x0000000209087210 */ /* 0x0c0fe20007fde0ff */
[----:B------:R-:W-:Y:S03]  /*7850*/  @P4 STG.E.U8 desc[UR12][R38.64], R43 ;  /* 0x0000002b26004986 */ /* 0x000fe6000c10110c */
[----:B------:R-:W-:Y:S01]  /*7860*/  LEA.HI.X.SX32 R9, R9, R21, 0x1, P6 ;  /* 0x0000001509097211 */ /* 0x000fe200030f0eff */
[----:B------:R0:W-:Y:S01]  /*7870*/  @P3 STG.E.U8 desc[UR12][R4.64], R35 ;  /* 0x0000002304003986 */ /* 0x0001e2000c10110c */
[----:B------:R-:W-:-:S04]  /*7880*/  IADD3 R10, P6, R3, R2, RZ ;  /* 0x00000002030a7210 */ /* 0x000fc80007fde0ff */
[----:B------:R-:W-:Y:S01]  /*7890*/  LEA.HI.X.SX32 R11, R3, R21, 0x1, P6 ;  /* 0x00000015030b7211 */ /* 0x000fe200030f0eff */
[----:B0-----:R-:W-:-:S04]  /*78a0*/  IMAD R5, R20, 0x4, R3 ;  /* 0x0000000414057824 */ /* 0x001fc800078e0203 */
[----:B------:R-:W-:Y:S01]  /*78b0*/  IMAD R3, R20, 0x4, R5 ;  /* 0x0000000414037824 */ /* 0x000fe200078e0205 */
[CC--:B------:R-:W-:Y:S01]  /*78c0*/  IADD3 R4, P6, R5.reuse, R2.reuse, RZ ;  /* 0x0000000205047210 */ /* 0x0c0fe20007fde0ff */
[----:B------:R0:W-:Y:S01]  /*78d0*/  @P2 STG.E.U8 desc[UR12][R6.64], R37 ;  /* 0x0000002506002986 */ /* 0x0001e2000c10110c */
[----:B------:R-:W-:Y:S01]  /*78e0*/  ISETP.LT.AND P4, PT, R34, UR4, !P0 ;  /* 0x0000000422007c0c */ /* 0x000fe2000c781270 */
[----:B------:R-:W-:Y:S01]  /*78f0*/  ULDC UR4, c[0x0][0x22c] ;  /* 0x00008b0000047ab9 */ /* 0x000fe20000000800 */
[----:B------:R-:W-:Y:S02]  /*7900*/  LEA.HI.X.SX32 R5, R5, R21, 0x1, P6 ;  /* 0x0000001505057211 */ /* 0x000fe400030f0eff */
[----:B------:R-:W-:Y:S01]  /*7910*/  ISETP.LT.AND P3, PT, R33, UR4, !P0 ;  /* 0x0000000421007c0c */ /* 0x000fe2000c761270 */
[----:B------:R-:W-:Y:S01]  /*7920*/  ULDC UR4, c[0x0][0x22c] ;  /* 0x00008b0000047ab9 */ /* 0x000fe20000000800 */
[----:B--2---:R-:W-:Y:S02]  /*7930*/  PRMT R33, R12, 0x7770, RZ ;  /* 0x000077700c217816 */ /* 0x004fe400000000ff */
[----:B0-----:R-:W-:-:S02]  /*7940*/  IADD3 R6, P6, R3, R2, RZ ;  /* 0x0000000203067210 */ /* 0x001fc40007fde0ff */
[----:B---3--:R-:W-:Y:S02]  /*7950*/  PRMT R35, R16, 0x7770, RZ ;  /* 0x0000777010237816 */ /* 0x008fe400000000ff */
[----:B------:R-:W-:Y:S01]  /*7960*/  LEA.HI.X.SX32 R7, R3, R21, 0x1, P6 ;  /* 0x0000001503077211 */ /* 0x000fe200030f0eff */
[----:B------:R-:W-:Y:S01]  /*7970*/  IMAD R3, R20, 0x4, R3 ;  /* 0x0000000414037824 */ /* 0x000fe200078e0203 */
[----:B------:R0:W-:Y:S01]  /*7980*/  @P1 STG.E.U8 desc[UR12][R8.64], R33 ;  /* 0x0000002108001986 */ /* 0x0001e2000c10110c */
[----:B------:R-:W-:Y:S01]  /*7990*/  ISETP.LT.AND P2, PT, R32, UR4, !P0 ;  /* 0x0000000420007c0c */ /* 0x000fe2000c741270 */
[----:B------:R-:W-:Y:S02]  /*79a0*/  ULDC UR4, c[0x0][0x22c] ;  /* 0x00008b0000047ab9 */ /* 0x000fe40000000800 */
[----:B------:R2:W-:Y:S01]  /*79b0*/  @P5 STG.E.U8 desc[UR12][R10.64], R35 ;  /* 0x000000230a005986 */ /* 0x0005e2000c10110c */
[----:B------:R-:W-:Y:S01]  /*79c0*/  ISETP.LT.AND P1, PT, R31, UR4, !P0 ;  /* 0x000000041f007c0c */ /* 0x000fe2000c721270 */
[----:B------:R-:W-:Y:S01]  /*79d0*/  ULDC UR4, c[0x0][0x22c] ;  /* 0x00008b0000047ab9 */ /* 0x000fe20000000800 */
[----:B------:R-:W-:-:S02]  /*79e0*/  PRMT R31, R12, 0x7771, RZ ;  /* 0x000077710c1f7816 */ /* 0x000fc400000000ff */
[CC--:B0-----:R-:W-:Y:S01]  /*79f0*/  IADD3 R8, P6, R3.reuse, R2.reuse, RZ ;  /* 0x0000000203087210 */ /* 0x0c1fe20007fde0ff */
[----:B--2---:R-:W-:Y:S01]  /*7a00*/  IMAD R11, R20, 0x4, R3 ;  /* 0x00000004140b7824 */ /* 0x004fe200078e0203 */
[----:B------:R-:W-:Y:S02]  /*7a10*/  PRMT R37, R16, 0x7771, RZ ;  /* 0x0000777110257816 */ /* 0x000fe400000000ff */
[-C--:B------:R-:W-:Y:S01]  /*7a20*/  LEA.HI.X.SX32 R9, R3, R21.reuse, 0x1, P6 ;  /* 0x0000001503097211 */ /* 0x080fe200030f0eff */
[----:B------:R-:W-:Y:S01]  /*7a30*/  IMAD R3, R20, 0x4, R11 ;  /* 0x0000000414037824 */ /* 0x000fe200078e020b */
[C---:B------:R-:W-:Y:S01]  /*7a40*/  IADD3 R10, P6, R11.reuse, R2, RZ ;  /* 0x000000020b0a7210 */ /* 0x040fe20007fde0ff */
[----:B------:R0:W-:Y:S01]  /*7a50*/  @P4 STG.E.U8 desc[UR12][R4.64], R31 ;  /* 0x0000001f04004986 */ /* 0x0001e2000c10110c */
[----:B------:R-:W-:Y:S01]  /*7a60*/  ISETP.LT.AND P5, PT, R62, UR4, !P0 ;  /* 0x000000043e007c0c */ /* 0x000fe2000c7a1270 */
[----:B------:R-:W-:Y:S01]  /*7a70*/  ULDC UR4, c[0x0][0x22c] ;  /* 0x00008b0000047ab9 */ /* 0x000fe20000000800 */
[----:B------:R-:W-:Y:S01]  /*7a80*/  LEA.HI.X.SX32 R11, R11, R21, 0x1, P6 ;  /* 0x000000150b0b7211 */ /* 0x000fe200030f0eff */
[----:B------:R2:W-:Y:S01]  /*7a90*/  @P3 STG.E.U8 desc[UR12][R6.64], R37 ;  /* 0x0000002506003986 */ /* 0x0005e2000c10110c */
[----:B------:R-:W-:-:S02]  /*7aa0*/  PRMT R33, R12, 0x7772, RZ ;  /* 0x000077720c217816 */ /* 0x000fc400000000ff */
[----:B------:R-:W-:Y:S02]  /*7ab0*/  PRMT R35, R16, 0x7772, RZ ;  /* 0x0000777210237816 */ /* 0x000fe400000000ff */
[----:B0-----:R-:W-:Y:S01]  /*7ac0*/  IADD3 R4, P6, R3, R2, RZ ;  /* 0x0000000203047210 */ /* 0x001fe20007fde0ff */
[----:B--2---:R-:W-:-:S03]  /*7ad0*/  IMAD R7, R20, 0x4, R3 ;  /* 0x0000000414077824 */ /* 0x004fc600078e0203 */
[-C--:B------:R-:W-:Y:S01]  /*7ae0*/  LEA.HI.X.SX32 R5, R3, R21.reuse, 0x1, P6 ;  /* 0x0000001503057211 */ /* 0x080fe200030f0eff */
[----:B------:R-:W-:Y:S01]  /*7af0*/  IMAD R3, R20, 0x4, R7 ;  /* 0x0000000414037824 */ /* 0x000fe200078e0207 */
[CC--:B------:R-:W-:Y:S01]  /*7b00*/  IADD3 R6, P6, R7.reuse, R2.reuse, RZ ;  /* 0x0000000207067210 */ /* 0x0c0fe20007fde0ff */
[----:B------:R0:W-:Y:S01]  /*7b10*/  @P2 STG.E.U8 desc[UR12][R8.64], R33 ;  /* 0x0000002108002986 */ /* 0x0001e2000c10110c */
[----:B------:R-:W-:Y:S02]  /*7b20*/  PRMT R31, R12, 0x7773, RZ ;  /* 0x000077730c1f7816 */ /* 0x000fe400000000ff */
[----:B------:R-:W-:Y:S01]  /*7b30*/  LEA.HI.X.SX32 R7, R7, R21, 0x1, P6 ;  /* 0x0000001507077211 */ /* 0x000fe200030f0eff */
[----:B------:R2:W-:Y:S01]  /*7b40*/  @P1 STG.E.U8 desc[UR12][R10.64], R35 ;  /* 0x000000230a001986 */ /* 0x0005e2000c10110c */
[----:B------:R-:W-:Y:S01]  /*7b50*/  ISETP.LT.AND P4, PT, R61, UR4, !P0 ;  /* 0x000000043d007c0c */ /* 0x000fe2000c781270 */
[----:B------:R-:W-:Y:S02]  /*7b60*/  ULDC UR4, c[0x0][0x22c] ;  /* 0x00008b0000047ab9 */ /* 0x000fe40000000800 */
[----:B------:R3:W-:Y:S01]  /*7b70*/  @P5 STG.E.U8 desc[UR12][R4.64], R31 ;  /* 0x0000001f04005986 */ /* 0x0007e2000c10110c */
[----:B0-----:R-:W-:Y:S01]  /*7b80*/  IADD3 R8, P6, R3, R2, RZ ;  /* 0x0000000203087210 */ /* 0x001fe20007fde0ff */
[----:B--2---:R-:W-:-:S03]  /*7b90*/  IMAD R11, R20, 0x4, R3 ;  /* 0x00000004140b7824 */ /* 0x004fc600078e0203 */
[-C--:B------:R-:W-:Y:S02]  /*7ba0*/  LEA.HI.X.SX32 R9, R3, R21.reuse, 0x1, P6 ;  /* 0x0000001503097211 */ /* 0x080fe400030f0eff */
[----:B------:R-:W-:Y:S01]  /*7bb0*/  ISETP.LT.AND P3, PT, R58, UR4, !P0 ;  /* 0x000000043a007c0c */ /* 0x000fe2000c761270 */
[----:B------:R-:W-:Y:S01]  /*7bc0*/  ULDC UR4, c[0x0][0x22c] ;  /* 0x00008b0000047ab9 */ /* 0x000fe20000000800 */
[CC--:B---3--:R-:W-:Y:S02]  /*7bd0*/  IADD3 R4, P6, R11.reuse, R2.reuse, RZ ;  /* 0x000000020b047210 */ /* 0x0c8fe40007fde0ff */
[----:B------:R-:W-:Y:S02]  /*7be0*/  PRMT R33, R16, 0x7773, RZ ;  /* 0x0000777310217816 */ /* 0x000fe400000000ff */
[----:B------:R-:W-:Y:S01]  /*7bf0*/  LEA.HI.X.SX32 R5, R11, R21, 0x1, P6 ;  /* 0x000000150b057211 */ /* 0x000fe200030f0eff */
[----:B------:R-:W-:Y:S01]  /*7c00*/  IMAD R11, R20, 0x4, R11 ;  /* 0x00000004140b7824 */ /* 0x000fe200078e020b */
[----:B------:R-:W-:Y:S01]  /*7c10*/  ISETP.LT.AND P2, PT, R56, UR4, !P0 ;  /* 0x0000000438007c0c */ /* 0x000fe2000c741270 */
[----:B------:R-:W-:Y:S01]  /*7c20*/  ULDC UR4, c[0x0][0x22c] ;  /* 0x00008b0000047ab9 */ /* 0x000fe20000000800 */
[----:B------:R0:W-:Y:S01]  /*7c30*/  @P4 STG.E.U8 desc[UR12][R6.64], R33 ;  /* 0x0000002106004986 */ /* 0x0001e2000c10110c */
[----:B------:R-:W-:Y:S01]  /*7c40*/  PRMT R31, R13, 0x7770, RZ ;  /* 0x000077700d1f7816 */ /* 0x000fe200000000ff */
[----:B------:R-:W-:Y:S01]  /*7c50*/  IMAD R3, R20, 0x4, R11 ;  /* 0x0000000414037824 */ /* 0x000fe200078e020b */
[----:B------:R-:W-:Y:S01]  /*7c60*/  ISETP.LT.AND P1, PT, R60, UR4, !P0 ;  /* 0x000000043c007c0c */ /* 0x000fe2000c721270 */
[----:B------:R-:W-:Y:S01]  /*7c70*/  ULDC UR4, c[0x0][0x22c] ;  /* 0x00008b0000047ab9 */ /* 0x000fe20000000800 */
[----:B------:R-:W-:Y:S01]  /*7c80*/  PRMT R35, R17, 0x7770, RZ ;  /* 0x0000777011237816 */ /* 0x000fe200000000ff */
[----:B------:R2:W-:Y:S01]  /*7c90*/  @P3 STG.E.U8 desc[UR12][R8.64], R31 ;  /* 0x0000001f08003986 */ /* 0x0005e2000c10110c */
[----:B0-----:R-:W-:-:S02]  /*7ca0*/  IADD3 R6, P6, R11, R2, RZ ;  /* 0x000000020b067210 */ /* 0x001fc40007fde0ff */
[----:B------:R-:W-:Y:S01]  /*7cb0*/  ISETP.LT.AND P5, PT, R59, UR4, !P0 ;  /* 0x000000043b007c0c */ /* 0x000fe2000c7a1270 */
[----:B------:R-:W-:Y:S01]  /*7cc0*/  ULDC UR4, c[0x0][0x22c] ;  /* 0x00008b0000047ab9 */ /* 0x000fe20000000800 */
[-C--:B------:R-:W-:Y:S02]  /*7cd0*/  LEA.HI.X.SX32 R7, R11, R21.reuse, 0x1, P6 ;  /* 0x000000150b077211 */ /* 0x080fe400030f0eff */
[-C--:B------:R-:W-:Y:S01]  /*7ce0*/  IADD3 R10, P6, R3, R2.reuse, RZ ;  /* 0x00000002030a7210 */ /* 0x080fe20007fde0ff */
[C---:B--2---:R-:W-:Y:S01]  /*7cf0*/  IMAD R9, R20.reuse, 0x4, R3 ;  /* 0x0000000414097824 */ /* 0x044fe200078e0203 */
[----:B------:R-:W-:Y:S01]  /*7d00*/  ISETP.LT.AND P4, PT, R57, UR4, !P0 ;  /* 0x0000000439007c0c */ /* 0x000fe2000c781270 */
[----:B------:R0:W-:Y:S01]  /*7d10*/  @P2 STG.E.U8 desc[UR12][R4.64], R35 ;  /* 0x0000002304002986 */ /* 0x0001e2000c10110c */
[----:B------:R-:W-:Y:S01]  /*7d20*/  PRMT R31, R13, 0x7771, RZ ;  /* 0x000077710d1f7816 */ /* 0x000fe200000000ff */
[----:B------:R-:W-:Y:S01]  /*7d30*/  ULDC UR4, c[0x0][0x22c] ;  /* 0x00008b0000047ab9 */ /* 0x000fe20000000800 */
[----:B------:R-:W-:Y:S01]  /*7d40*/  LEA.HI.X.SX32 R11, R3, R21, 0x1, P6 ;  /* 0x00000015030b7211 */ /* 0x000fe200030f0eff */
[----:B------:R-:W-:Y:S01]  /*7d50*/  IMAD R3, R20, 0x4, R9 ;  /* 0x0000000414037824 */ /* 0x000fe200078e0209 */
[----:B------:R-:W-:Y:S01]  /*7d60*/  ISETP.LT.AND P3, PT, R55, UR4, !P0 ;  /* 0x0000000437007c0c */ /* 0x000fe2000c761270 */
[----:B------:R-:W-:Y:S01]  /*7d70*/  ULDC UR4, c[0x0][0x22c] ;  /* 0x00008b0000047ab9 */ /* 0x000fe20000000800 */
[----:B------:R2:W-:Y:S01]  /*7d80*/  @P1 STG.E.U8 desc[UR12][R6.64], R31 ;  /* 0x0000001f06001986 */ /* 0x0005e2000c10110c */
[----:B0-----:R-:W-:-:S02]  /*7d90*/  IADD3 R4, P6, R9, R2, RZ ;  /* 0x0000000209047210 */ /* 0x001fc40007fde0ff */
[----:B------:R-:W-:Y:S01]  /*7da0*/  ISETP.LT.AND P2, PT, R28, UR4, !P0 ;  /* 0x000000041c007c0c */ /* 0x000fe2000c741270 */
[----:B------:R-:W-:Y:S01]  /*7db0*/  ULDC UR4, c[0x0][0x22c] ;  /* 0x00008b0000047ab9 */ /* 0x000fe20000000800 */
[----:B------:R-:W-:Y:S02]  /*7dc0*/  LEA.HI.X.SX32 R5, R9, R21, 0x1, P6 ;  /* 0x0000001509057211 */ /* 0x000fe400030f0eff */
[----:B------:R-:W-:Y:S01]  /*7dd0*/  IADD3 R8, P6, R3, R2, RZ ;  /* 0x0000000203087210 */ /* 0x000fe20007fde0ff */
[----:B--2---:R-:W-:Y:S01]  /*7de0*/  IMAD R7, R20, 0x4, R3 ;  /* 0x0000000414077824 */ /* 0x004fe200078e0203 */
[----:B------:R-:W-:Y:S02]  /*7df0*/  PRMT R33, R17, 0x7771, RZ ;  /* 0x0000777111217816 */ /* 0x000fe400000000ff */
[----:B------:R-:W-:Y:S01]  /*7e00*/  ISETP.LT.AND P1, PT, R25, UR4, !P0 ;  /* 0x0000000419007c0c */ /* 0x000fe2000c721270 */
[----:B------:R-:W-:Y:S01]  /*7e10*/  ULDC UR4, c[0x0][0x22c] ;  /* 0x00008b0000047ab9 */ /* 0x000fe20000000800 */
[----:B------:R-:W-:-:S02]  /*7e20*/  PRMT R25, R13, 0x7772, RZ ;  /* 0x000077720d197816 */ /* 0x000fc400000000ff */
[-C--:B------:R-:W-:Y:S01]  /*7e30*/  LEA.HI.X.SX32 R9, R3, R21.reuse, 0x1, P6 ;  /* 0x0000001503097211 */ /* 0x080fe200030f0eff */
[----:B------:R-:W-:Y:S01]  /*7e40*/  IMAD R3, R20, 0x4, R7 ;  /* 0x0000000414037824 */ /* 0x000fe200078e0207 */
[C---:B------:R-:W-:Y:S01]  /*7e50*/  IADD3 R6, P6, R7.reuse, R2, RZ ;  /* 0x0000000207067210 */ /* 0x040fe20007fde0ff */
[----:B------:R0:W-:Y:S03]  /*7e60*/  @P5 STG.E.U8 desc[UR12][R10.64], R33 ;  /* 0x000000210a005986 */ /* 0x0001e6000c10110c */
[----:B------:R-:W-:Y:S01]  /*7e70*/  LEA.HI.X.SX32 R7, R7, R21, 0x1, P6 ;  /* 0x0000001507077211 */ /* 0x000fe200030f0eff */
[----:B------:R2:W-:Y:S01]  /*7e80*/  @P4 STG.E.U8 desc[UR12][R4.64], R25 ;  /* 0x0000001904004986 */ /* 0x0005e2000c10110c */
[----:B------:R-:W-:Y:S01]  /*7e90*/  ISETP.LT.AND P5, PT, R30, UR4, !P0 ;  /* 0x000000041e007c0c */ /* 0x000fe2000c7a1270 */
[----:B------:R-:W-:Y:S01]  /*7ea0*/  ULDC UR4, c[0x0][0x22c] ;  /* 0x00008b0000047ab9 */ /* 0x000fe20000000800 */
[----:B0-----:R-:W-:-:S02]  /*7eb0*/  PRMT R11, R17, 0x7772, RZ ;  /* 0x00007772110b7816 */ /* 0x001fc400000000ff */
[----:B--2---:R-:W-:-:S04]  /*7ec0*/  IADD3 R4, P6, R3, R2, RZ ;  /* 0x0000000203047210 */ /* 0x004fc80007fde0ff */
[----:B------:R-:W-:Y:S01]  /*7ed0*/  LEA.HI.X.SX32 R5, R3, R21, 0x1, P6 ;  /* 0x0000001503057211 */ /* 0x000fe200030f0eff */
[C---:B------:R-:W-:Y:S01]  /*7ee0*/  IMAD R3, R20.reuse, 0x4, R3 ;  /* 0x0000000414037824 */ /* 0x040fe200078e0203 */
[----:B------:R0:W-:Y:S01]  /*7ef0*/  @P3 STG.E.U8 desc[UR12][R8.64], R11 ;  /* 0x0000000b08003986 */ /* 0x0001e2000c10110c */
[----:B------:R-:W-:Y:S02]  /*7f00*/  PRMT R13, R13, 0x7773, RZ ;  /* 0x000077730d0d7816 */ /* 0x000fe400000000ff */
[----:B------:R-:W-:Y:S01]  /*7f10*/  ISETP.LT.AND P4, PT, R29, UR4, !P0 ;  /* 0x000000041d007c0c */ /* 0x000fe2000c781270 */
[----:B------:R-:W-:Y:S01]  /*7f20*/  ULDC UR4, c[0x0][0x22c] ;  /* 0x00008b0000047ab9 */ /* 0x000fe20000000800 */
[----:B------:R-:W-:Y:S02]  /*7f30*/  PRMT R25, R17, 0x7773, RZ ;  /* 0x0000777311197816 */ /* 0x000fe400000000ff */
[----:B0-----:R-:W-:Y:S01]  /*7f40*/  IADD3 R8, P6, R3, R2, RZ ;  /* 0x0000000203087210 */ /* 0x001fe20007fde0ff */
[----:B------:R-:W-:-:S03]  /*7f50*/  IMAD R11, R20, 0x4, R3 ;  /* 0x00000004140b7824 */ /* 0x000fc600078e0203 */
        /* <DEDUP_REMOVED lines=8> */
[----:B------:R-:W-:Y:S01]  /*7fe0*/  ISETP.LT.AND P2, PT, R27, UR4, !P0 ;  /* 0x000000041b007c0c */ /* 0x000fe2000c741270 */
[----:B------:R-:W-:Y:S01]  /*7ff0*/  ULDC UR4, c[0x0][0x22c] ;  /* 0x00008b0000047ab9 */ /* 0x000fe20000000800 */
[----:B------:R-:W-:-:S02]  /*8000*/  PRMT R17, R14, 0x7770, RZ ;  /* 0x000077700e117816 */ /* 0x000fc400000000ff */
[----:B------:R-:W-:Y:S01]  /*8010*/  ISETP.LT.AND P1, PT, R23, UR4, !P0 ;  /* 0x0000000417007c0c */ /* 0x000fe2000c721270 */
[----:B------:R-:W-:Y:S01]  /*8020*/  ULDC UR4, c[0x0][0x22c] ;  /* 0x00008b0000047ab9 */ /* 0x000fe20000000800 */
[----:B0-----:R-:W-:Y:S01]  /*8030*/  IMAD R7, R20, 0x4, R3 ;  /* 0x0000000414077824 */ /* 0x001fe200078e0203 */
[CC--:B--2---:R-:W-:Y:S02]  /*8040*/  IADD3 R4, P6, R3.reuse, R2.reuse, RZ ;  /* 0x0000000203047210 */ /* 0x0c4fe40007fde0ff */
[----:B------:R-:W-:Y:S02]  /*8050*/  PRMT R23, R18, 0x7770, RZ ;  /* 0x0000777012177816 */ /* 0x000fe400000000ff */
[----:B------:R-:W-:Y:S01]  /*8060*/  LEA.HI.X.SX32 R5, R3, R21, 0x1, P6 ;  /* 0x0000001503057211 */ /* 0x000fe200030f0eff */
[----:B------:R-:W-:Y:S01]  /*8070*/  IMAD R3, R20, 0x4, R7 ;  /* 0x0000000414037824 */ /* 0x000fe200078e0207 */
[----:B------:R-:W-:Y:S01]  /*8080*/  IADD3 R6, P6, R7, R2, RZ ;  /* 0x0000000207067210 */ /* 0x000fe20007fde0ff */
[----:B------:R0:W-:Y:S01]  /*8090*/  @P5 STG.E.U8 desc[UR12][R8.64], R17 ;  /* 0x0000001108005986 */ /* 0x0001e2000c10110c */
[----:B------:R-:W-:-:S02]  /*80a0*/  PRMT R13, R14, 0x7771, RZ ;  /* 0x000077710e0d7816 */ /* 0x000fc400000000ff */
[----:B------:R-:W-:Y:S01]  /*80b0*/  LEA.HI.X.SX32 R7, R7, R21, 0x1, P6 ;  /* 0x0000001507077211 */ /* 0x000fe200030f0eff */
[----:B------:R2:W-:Y:S04]  /*80c0*/  @P4 STG.E.U8 desc[UR12][R10.64], R23 ;  /* 0x000000170a004986 */ /* 0x0005e8000c10110c */
[----:B------:R3:W-:Y:S01]  /*80d0*/  @P3 STG.E.U8 desc[UR12][R4.64], R13 ;  /* 0x0000000d04003986 */ /* 0x0007e2000c10110c */
[----:B0-----:R-:W-:Y:S01]  /*80e0*/  IADD3 R8, P6, R3, R2, RZ ;  /* 0x0000000203087210 */ /* 0x001fe20007fde0ff */
[----:B--2---:R-:W-:-:S03]  /*80f0*/  IMAD R11, R20, 0x4, R3 ;  /* 0x00000004140b7824 */ /* 0x004fc600078e0203 */
[-C--:B------:R-:W-:Y:S02]  /*8100*/  LEA.HI.X.SX32 R9, R3, R21.reuse, 0x1, P6 ;  /* 0x0000001503097211 */ /* 0x080fe400030f0eff */
[C---:B---3--:R-:W-:Y:S02]  /*8110*/  IADD3 R4, P6, R11.reuse, R2, RZ ;  /* 0x000000020b047210 */ /* 0x048fe40007fde0ff */
[----:B------:R-:W-:Y:S02]  /*8120*/  PRMT R23, R18, 0x7771, RZ ;  /* 0x0000777112177816 */ /* 0x000fe400000000ff */
[----:B------:R-:W-:Y:S01]  /*8130*/  LEA.HI.X.SX32 R5, R11, R21, 0x1, P6 ;  /* 0x000000150b057211 */ /* 0x000fe200030f0eff */
[----:B------:R-:W-:Y:S01]  /*8140*/  IMAD R11, R20, 0x4, R11 ;  /* 0x00000004140b7824 */ /* 0x000fe200078e020b */
[----:B------:R-:W-:Y:S01]  /*8150*/  ISETP.LT.AND P5, PT, R22, UR4, !P0 ;  /* 0x0000000416007c0c */ /* 0x000fe2000c7a1270 */
[----:B------:R0:W-:Y:S01]  /*8160*/  @P2 STG.E.U8 desc[UR12][R6.64], R23 ;  /* 0x0000001706002986 */ /* 0x0001e2000c10110c */
[----:B------:R-:W-:Y:S01]  /*8170*/  PRMT R13, R14, 0x7772, RZ ;  /* 0x000077720e0d7816 */ /* 0x000fe200000000ff */
[----:B------:R-:W-:Y:S01]  /*8180*/  IMAD R3, R20, 0x4, R11 ;  /* 0x0000000414037824 */ /* 0x000fe200078e020b */
[----:B------:R-:W-:Y:S01]  /*8190*/  PRMT R17, R18, 0x7772, RZ ;  /* 0x0000777212117816 */ /* 0x000fe200000000ff */
[----:B------:R-:W-:-:S02]  /*81a0*/  ULDC UR4, c[0x0][0x22c] ;  /* 0x00008b0000047ab9 */ /* 0x000fc40000000800 */
[----:B------:R2:W-:Y:S01]  /*81b0*/  @P1 STG.E.U8 desc[UR12][R8.64], R13 ;  /* 0x0000000d08001986 */ /* 0x0005e2000c10110c */
[----:B0-----:R-:W-:-:S04]  /*81c0*/  IADD3 R6, P6, R11, R2, RZ ;  /* 0x000000020b067210 */ /* 0x001fc80007fde0ff */
[-C--:B------:R-:W-:Y:S02]  /*81d0*/  LEA.HI.X.SX32 R7, R11, R21.reuse, 0x1, P6 ;  /* 0x000000150b077211 */ /* 0x080fe400030f0eff */
[CC--:B------:R-:W-:Y:S01]  /*81e0*/  IADD3 R10, P6, R3.reuse, R2.reuse, RZ ;  /* 0x00000002030a7210 */ /* 0x0c0fe20007fde0ff */
[----:B--2---:R-:W-:Y:S01]  /*81f0*/  IMAD R9, R20, 0x4, R3 ;  /* 0x0000000414097824 */ /* 0x004fe200078e0203 */
[----:B------:R-:W-:Y:S01]  /*8200*/  ISETP.LT.AND P4, PT, R24, UR4, !P0 ;  /* 0x0000000418007c0c */ /* 0x000fe2000c781270 */
[----:B------:R-:W-:Y:S01]  /*8210*/  ULDC UR4, c[0x0][0x22c] ;  /* 0x00008b0000047ab9 */ /* 0x000fe20000000800 */
[----:B------:R0:W-:Y:S01]  /*8220*/  @P5 STG.E.U8 desc[UR12][R4.64], R17 ;  /* 0x0000001104005986 */ /* 0x0001e2000c10110c */
[----:B------:R-:W-:Y:S01]  /*8230*/  LEA.HI.X.SX32 R11, R3, R21, 0x1, P6 ;  /* 0x00000015030b7211 */ /* 0x000fe200030f0eff */
[----:B------:R-:W-:Y:S01]  /*8240*/  IMAD R3, R20, 0x4, R9 ;  /* 0x0000000414037824 */ /* 0x000fe200078e0209 */
[----:B------:R-:W-:Y:S01]  /*8250*/  ISETP.LT.AND P3, PT, R54, UR4, !P0 ;  /* 0x0000000436007c0c */ /* 0x000fe2000c761270 */
[----:B------:R-:W-:Y:S01]  /*8260*/  ULDC UR4, c[0x0][0x22c] ;  /* 0x00008b0000047ab9 */ /* 0x000fe20000000800 */
[----:B------:R-:W-:Y:S01]  /*8270*/  PRMT R23, R14, 0x7773, RZ ;  /* 0x000077730e177816 */ /* 0x000fe200000000ff */
[----:B------:R-:W-:Y:S01]  /*8280*/  IMAD R13, R20, 0x4, R3 ;  /* 0x00000004140d7824 */ /* 0x000fe200078e0203 */
[----:B0-----:R-:W-:-:S02]  /*8290*/  IADD3 R4, P6, R9, R2, RZ ;  /* 0x0000000209047210 */ /* 0x001fc40007fde0ff */
[----:B------:R-:W-:Y:S01]  /*82a0*/  ISETP.LT.AND P2, PT, R53, UR4, !P0 ;  /* 0x0000000435007c0c */ /* 0x000fe2000c741270 */
[----:B------:R-:W-:Y:S01]  /*82b0*/  ULDC UR4, c[0x0][0x22c] ;  /* 0x00008b0000047ab9 */ /* 0x000fe20000000800 */
[-C--:B------:R-:W-:Y:S02]  /*82c0*/  LEA.HI.X.SX32 R5, R9, R21.reuse, 0x1, P6 ;  /* 0x0000001509057211 */ /* 0x080fe400030f0eff */
[-C--:B------:R-:W-:Y:S02]  /*82d0*/  IADD3 R8, P6, R3, R2.reuse, RZ ;  /* 0x0000000203087210 */ /* 0x080fe40007fde0ff */
[----:B------:R-:W-:Y:S02]  /*82e0*/  PRMT R25, R18, 0x7773, RZ ;  /* 0x0000777312197816 */ /* 0x000fe400000000ff */
[----:B------:R-:W-:Y:S01]  /*82f0*/  ISETP.LT.AND P1, PT, R51, UR4, !P0 ;  /* 0x0000000433007c0c */ /* 0x000fe2000c721270 */
[----:B------:R0:W-:Y:S01]  /*8300*/  @P4 STG.E.U8 desc[UR12][R6.64], R23 ;  /* 0x0000001706004986 */ /* 0x0001e2000c10110c */
[----:B------:R-:W-:Y:S01]  /*8310*/  LEA.HI.X.SX32 R9, R3, R21, 0x1, P6 ;  /* 0x0000001503097211 */ /* 0x000fe200030f0eff */
[C---:B------:R-:W-:Y:S01]  /*8320*/  IMAD R3, R20.reuse, 0x4, R13 ;  /* 0x0000000414037824 */ /* 0x040fe200078e020d */
[----:B------:R-:W-:Y:S01]  /*8330*/  PRMT R17, R15, 0x7770, RZ ;  /* 0x000077700f117816 */ /* 0x000fe200000000ff */
[----:B------:R2:W-:Y:S01]  /*8340*/  @P3 STG.E.U8 desc[UR12][R10.64], R25 ;  /* 0x000000190a003986 */ /* 0x0005e2000c10110c */
[----:B------:R-:W-:Y:S01]  /*8350*/  ULDC UR4, c[0x0][0x22c] ;  /* 0x00008b0000047ab9 */ /* 0x000fe20000000800 */
[----:B0-----:R-:W-:Y:S01]  /*8360*/  IADD3 R6, P6, R13, R2, RZ ;  /* 0x000000020d067210 */ /* 0x001fe20007fde0ff */
[----:B--2---:R-:W-:Y:S01]  /*8370*/  IMAD R11, R20, 0x4, R3 ;  /* 0x00000004140b7824 */ /* 0x004fe200078e0203 */
[----:B------:R-:W-:-:S02]  /*8380*/  PRMT R23, R19, 0x7770, RZ ;  /* 0x0000777013177816 */ /* 0x000fc400000000ff */
[-C--:B------:R-:W-:Y:S01]  /*8390*/  LEA.HI.X.SX32 R7, R13, R21.reuse, 0x1, P6 ;  /* 0x000000150d077211 */ /* 0x080fe200030f0eff */
[----:B------:R-:W-:Y:S01]  /*83a0*/  IMAD R13, R20, 0x4, R11 ;  /* 0x00000004140d7824 */ /* 0x000fe200078e020b */
[----:B------:R-:W-:Y:S01]  /*83b0*/  ISETP.LT.AND P5, PT, R50, UR4, !P0 ;  /* 0x0000000432007c0c */ /* 0x000fe2000c7a1270 */
[----:B------:R0:W-:Y:S01]  /*83c0*/  @P2 STG.E.U8 desc[UR12][R4.64], R17 ;  /* 0x0000001104002986 */ /* 0x0001e2000c10110c */
[CC--:B------:R-:W-:Y:S01]  /*83d0*/  IADD3 R10, P6, R11.reuse, R2.reuse, RZ ;  /* 0x000000020b0a7210 */ /* 0x0c0fe20007fde0ff */
[----:B------:R-:W-:Y:S02]  /*83e0*/  ULDC UR4, c[0x0][0x22c] ;  /* 0x00008b0000047ab9 */ /* 0x000fe40000000800 */
[----:B------:R2:W-:Y:S01]  /*83f0*/  @P1 STG.E.U8 desc[UR12][R8.64], R23 ;  /* 0x0000001708001986 */ /* 0x0005e2000c10110c */
[----:B------:R-:W-:Y:S01]  /*8400*/  ISETP.LT.AND P4, PT, R52, UR4, !P0 ;  /* 0x0000000434007c0c */ /* 0x000fe2000c781270 */
[----:B------:R-:W-:Y:S01]  /*8410*/  ULDC UR4, c[0x0][0x22c] ;  /* 0x00008b0000047ab9 */ /* 0x000fe20000000800 */
[----:B------:R-:W-:Y:S01]  /*8420*/  LEA.HI.X.SX32 R11, R11, R21, 0x1, P6 ;  /* 0x000000150b0b7211 */ /* 0x000fe200030f0eff */
[----:B0-----:R-:W-:Y:S01]  /*8430*/  IMAD R17, R20, 0x4, R13 ;  /* 0x0000000414117824 */ /* 0x001fe200078e020d */
[----:B------:R-:W-:-:S02]  /*8440*/  IADD3 R4, P1, R3, R2, RZ ;  /* 0x0000000203047210 */ /* 0x000fc40007f3e0ff */
[-C--:B------:R-:W-:Y:S01]  /*8450*/  IADD3 R12, P6, R13, R2.reuse, RZ ;  /* 0x000000020d0c7210 */ /* 0x080fe20007fde0ff */
[----:B------:R-:W-:Y:S01]  /*8460*/  IMAD R20, R20, 0x4, R17 ;  /* 0x0000000414147824 */ /* 0x000fe200078e0211 */
[----:B------:R-:W-:Y:S01]  /*8470*/  ISETP.LT.AND P3, PT, R44, UR4, !P0 ;  /* 0x000000042c007c0c */ /* 0x000fe2000c761270 */
[----:B------:R-:W-:Y:S01]  /*8480*/  ULDC UR4, c[0x0][0x22c] ;  /* 0x00008b0000047ab9 */ /* 0x000fe20000000800 */
[-C--:B------:R-:W-:Y:S02]  /*8490*/  LEA.HI.X.SX32 R5, R3, R21.reuse, 0x1, P1 ;  /* 0x0000001503057211 */ /* 0x080fe400008f0eff */
[----:B--2---:R-:W-:Y:S02]  /*84a0*/  IADD3 R8, P1, R17, R2, RZ ;  /* 0x0000000211087210 */ /* 0x004fe40007f3e0ff */
[----:B------:R-:W-:Y:S01]  /*84b0*/  ISETP.LT.AND P2, PT, R48, UR4, !P0 ;  /* 0x0000000430007c0c */ /* 0x000fe2000c741270 */
[----:B------:R-:W-:Y:S01]  /*84c0*/  ULDC UR4, c[0x0][0x22c] ;  /* 0x00008b0000047ab9 */ /* 0x000fe20000000800 */
[----:B------:R-:W-:-:S02]  /*84d0*/  LEA.HI.X.SX32 R13, R13, R21, 0x1, P6 ;  /* 0x000000150d0d7211 */ /* 0x000fc400030f0eff */
[----:B------:R-:W-:Y:S02]  /*84e0*/  IADD3 R2, P6, R20, R2, RZ ;  /* 0x0000000214027210 */ /* 0x000fe40007fde0ff */
[-C--:B------:R-:W-:Y:S02]  /*84f0*/  LEA.HI.X.SX32 R9, R17, R21.reuse, 0x1, P1 ;  /* 0x0000001511097211 */ /* 0x080fe400008f0eff */
[----:B------:R-:W-:Y:S02]  /*8500*/  ISETP.LT.AND P1, PT, R46, UR4, !P0 ;  /* 0x000000042e007c0c */ /* 0x000fe4000c721270 */
[----:B------:R-:W-:Y:S02]  /*8510*/  ISETP.LT.AND P0, PT, R0, UR5, !P0 ;  /* 0x0000000500007c0c */ /* 0x000fe4000c701270 */
[----:B------:R-:W-:Y:S02]  /*8520*/  LEA.HI.X.SX32 R3, R20, R21, 0x1, P6 ;  /* 0x0000001514037211 */ /* 0x000fe400030f0eff */
[----:B------:R-:W-:-:S02]  /*8530*/  PRMT R17, R15, 0x7773, RZ ;  /* 0x000077730f117816 */ /* 0x000fc400000000ff */
[C---:B------:R-:W-:Y:S02]  /*8540*/  PRMT R21, R15.reuse, 0x7772, RZ ;  /* 0x000077720f157816 */ /* 0x040fe400000000ff */
[----:B------:R-:W-:Y:S02]  /*8550*/  PRMT R15, R15, 0x7771, RZ ;  /* 0x000077710f0f7816 */ /* 0x000fe400000000ff */
[C---:B------:R-:W-:Y:S02]  /*8560*/  PRMT R25, R19.reuse, 0x7771, RZ ;  /* 0x0000777113197816 */ /* 0x040fe400000000ff */
[C---:B------:R-:W-:Y:S02]  /*8570*/  PRMT R23, R19.reuse, 0x7773, RZ ;  /* 0x0000777313177816 */ /* 0x040fe400000000ff */
[----:B------:R-:W-:Y:S01]  /*8580*/  PRMT R19, R19, 0x7772, RZ ;  /* 0x0000777213137816 */ /* 0x000fe200000000ff */
[----:B------:R0:W-:Y:S04]  /*8590*/  @P5 STG.E.U8 desc[UR12][R6.64], R15 ;  /* 0x0000000f06005986 */ /* 0x0001e8000c10110c */
[----:B------:R0:W-:Y:S04]  /*85a0*/  @P4 STG.E.U8 desc[UR12][R4.64], R25 ;  /* 0x0000001904004986 */ /* 0x0001e8000c10110c */
[----:B------:R0:W-:Y:S04]  /*85b0*/  @P3 STG.E.U8 desc[UR12][R10.64], R21 ;  /* 0x000000150a003986 */ /* 0x0001e8000c10110c */
[----:B------:R0:W-:Y:S04]  /*85c0*/  @P2 STG.E.U8 desc[UR12][R12.64], R19 ;  /* 0x000000130c002986 */ /* 0x0001e8000c10110c */
[----:B------:R0:W-:Y:S01]  /*85d0*/  @P1 STG.E.U8 desc[UR12][R8.64], R17 ;  /* 0x0000001108001986 */ /* 0x0001e2000c10110c */
[----:B------:R-:W-:Y:S05]  /*85e0*/  @!P0 EXIT ;  /* 0x000000000000894d */ /* 0x000fea0003800000 */
[----:B------:R-:W-:Y:S01]  /*85f0*/  STG.E.U8 desc[UR12][R2.64], R23 ;  /* 0x0000001702007986 */ /* 0x000fe2000c10110c */
[----:B------:R-:W-:Y:S05]  /*8600*/  EXIT ;  /* 0x000000000000794d */ /* 0x000fea0003800000 */
.L_x_3:
[----:B------:R-:W-:-:S00]  /*8610*/  BRA `(.L_x_3) ;  /* 0xfffffffc00fc7947 */ /* 0x000fc0000383ffff */
[----:B------:R-:W-:-:S00]  /*8620*/  NOP ;  /* 0x0000000000007918 */ /* 0x000fc00000000000 */
        /* <DEDUP_REMOVED lines=13> */
.L_x_4:


//--------------------- .nv.shared.matmul_kernel  --------------------------
	.section	.nv.shared.matmul_kernel,"aw",@nobits
	.sectionflags	@""
	.align	16
	.zero		1024


//--------------------- .nv.shared.reserved.0     --------------------------
	.section	.nv.shared.reserved.0,"aw",@nobits
	.weak		__nv_reservedSMEM_offset_0_alias
	.size		__nv_reservedSMEM_offset_0_alias, 0, 0
	.other		__nv_reservedSMEM_offset_0_alias,@"STO_CUDA_RESERVED_SHARED STV_DEFAULT"
__nv_reservedSMEM_offset_0_alias:
	.zero		0


//--------------------- .nv.constant0.matmul_kernel --------------------------
	.section	.nv.constant0.matmul_kernel,"a",@progbits
	.sectionflags	@""
	.align	4
.nv.constant0.matmul_kernel:
	.zero		608


//--------------------- SYMBOLS --------------------------

	.type		.nv.reservedSmem.offset0,@object
	.size		.nv.reservedSmem.offset0,0x4
